//
// Generated by NVIDIA NVVM Compiler
//
// Compiler Build ID: CL-36424714
// Cuda compilation tools, release 13.0, V13.0.88
// Based on NVVM 20.0.0
//

.version 9.0
.target sm_100
.address_size 64

	// .globl	_Z9reduce_v0PfS_i
// _ZZ9reduce_v4PfS_iE5sdata has been demoted
// _ZZ9reduce_v5PfS_iE5sdata has been demoted
// _ZZ9reduce_v1ILj128EEvPfS0_iE5sdata has been demoted
.extern .shared .align 16 .b8 sdata[];

.visible .entry _Z9reduce_v0PfS_i(
	.param .u64 .ptr .align 1 _Z9reduce_v0PfS_i_param_0,
	.param .u64 .ptr .align 1 _Z9reduce_v0PfS_i_param_1,
	.param .u32 _Z9reduce_v0PfS_i_param_2
)
{
	.reg .pred 	%p<8>;
	.reg .b32 	%r<12>;
	.reg .b32 	%f<8>;
	.reg .b64 	%rd<13>;

	ld.param.u64 	%rd4, [_Z9reduce_v0PfS_i_param_0];
	ld.param.u64 	%rd3, [_Z9reduce_v0PfS_i_param_1];
	ld.param.u32 	%r8, [_Z9reduce_v0PfS_i_param_2];
	cvta.to.global.u64 	%rd1, %rd4;
	mov.u32 	%r1, %ctaid.x;
	mov.u32 	%r11, %ntid.x;
	mul.lo.s32 	%r3, %r1, %r11;
	mov.u32 	%r4, %tid.x;
	add.s32 	%r5, %r3, %r4;
	setp.lt.u32 	%p1, %r11, 2;
	@%p1 bra 	$L__BB0_7;
	mul.wide.s32 	%rd5, %r5, 4;
	add.s64 	%rd2, %rd1, %rd5;
$L__BB0_2:
	setp.ge.s32 	%p2, %r5, %r8;
	shr.u32 	%r7, %r11, 1;
	setp.ge.u32 	%p3, %r4, %r7;
	or.pred  	%p4, %p3, %p2;
	@%p4 bra 	$L__BB0_6;
	add.s32 	%r9, %r7, %r5;
	setp.ge.s32 	%p5, %r9, %r8;
	mov.f32 	%f7, 0f00000000;
	@%p5 bra 	$L__BB0_5;
	shl.b32 	%r10, %r7, 2;
	cvt.u64.u32 	%rd6, %r10;
	add.s64 	%rd7, %rd2, %rd6;
	ld.global.f32 	%f7, [%rd7];
$L__BB0_5:
	ld.global.f32 	%f4, [%rd2];
	add.f32 	%f5, %f7, %f4;
	st.global.f32 	[%rd2], %f5;
$L__BB0_6:
	bar.sync 	0;
	setp.gt.u32 	%p6, %r11, 3;
	mov.u32 	%r11, %r7;
	@%p6 bra 	$L__BB0_2;
$L__BB0_7:
	setp.ne.s32 	%p7, %r4, 0;
	@%p7 bra 	$L__BB0_9;
	mul.wide.s32 	%rd8, %r3, 4;
	add.s64 	%rd9, %rd1, %rd8;
	ld.global.f32 	%f6, [%rd9];
	cvta.to.global.u64 	%rd10, %rd3;
	mul.wide.u32 	%rd11, %r1, 4;
	add.s64 	%rd12, %rd10, %rd11;
	st.global.f32 	[%rd12], %f6;
$L__BB0_9:
	ret;

}
	// .globl	_Z9reduce_v2PfS_i
.visible .entry _Z9reduce_v2PfS_i(
	.param .u64 .ptr .align 1 _Z9reduce_v2PfS_i_param_0,
	.param .u64 .ptr .align 1 _Z9reduce_v2PfS_i_param_1,
	.param .u32 _Z9reduce_v2PfS_i_param_2
)
{
	.reg .pred 	%p<7>;
	.reg .b32 	%r<15>;
	.reg .b32 	%f<12>;
	.reg .b64 	%rd<9>;

	ld.param.u64 	%rd1, [_Z9reduce_v2PfS_i_param_0];
	ld.param.u64 	%rd2, [_Z9reduce_v2PfS_i_param_1];
	ld.param.u32 	%r8, [_Z9reduce_v2PfS_i_param_2];
	mov.u32 	%r1, %ctaid.x;
	mov.u32 	%r2, %ntid.x;
	mov.u32 	%r3, %tid.x;
	mad.lo.s32 	%r4, %r1, %r2, %r3;
	setp.ge.s32 	%p1, %r4, %r8;
	mov.f32 	%f10, 0f00000000;
	@%p1 bra 	$L__BB1_2;
	cvta.to.global.u64 	%rd3, %rd1;
	mul.wide.s32 	%rd4, %r4, 4;
	add.s64 	%rd5, %rd3, %rd4;
	ld.global.f32 	%f10, [%rd5];
$L__BB1_2:
	shl.b32 	%r9, %r3, 2;
	mov.u32 	%r10, sdata;
	add.s32 	%r5, %r10, %r9;
	st.shared.f32 	[%r5], %f10;
	bar.sync 	0;
	setp.lt.u32 	%p2, %r2, 2;
	@%p2 bra 	$L__BB1_9;
	mov.u32 	%r14, %r2;
$L__BB1_4:
	shr.u32 	%r7, %r14, 1;
	setp.ge.u32 	%p3, %r3, %r7;
	@%p3 bra 	$L__BB1_8;
	add.s32 	%r11, %r7, %r3;
	setp.ge.u32 	%p4, %r11, %r2;
	mov.f32 	%f11, 0f00000000;
	@%p4 bra 	$L__BB1_7;
	shl.b32 	%r12, %r7, 2;
	add.s32 	%r13, %r5, %r12;
	ld.shared.f32 	%f11, [%r13];
$L__BB1_7:
	ld.shared.f32 	%f7, [%r5];
	add.f32 	%f8, %f11, %f7;
	st.shared.f32 	[%r5], %f8;
$L__BB1_8:
	bar.sync 	0;
	setp.gt.u32 	%p5, %r14, 3;
	mov.u32 	%r14, %r7;
	@%p5 bra 	$L__BB1_4;
$L__BB1_9:
	setp.ne.s32 	%p6, %r3, 0;
	@%p6 bra 	$L__BB1_11;
	ld.shared.f32 	%f9, [sdata];
	cvta.to.global.u64 	%rd6, %rd2;
	mul.wide.u32 	%rd7, %r1, 4;
	add.s64 	%rd8, %rd6, %rd7;
	st.global.f32 	[%rd8], %f9;
$L__BB1_11:
	ret;

}
	// .globl	_Z9reduce_v3PfS_i
.visible .entry _Z9reduce_v3PfS_i(
	.param .u64 .ptr .align 1 _Z9reduce_v3PfS_i_param_0,
	.param .u64 .ptr .align 1 _Z9reduce_v3PfS_i_param_1,
	.param .u32 _Z9reduce_v3PfS_i_param_2
)
{
	.reg .pred 	%p<7>;
	.reg .b32 	%r<15>;
	.reg .b32 	%f<13>;
	.reg .b64 	%rd<7>;

	ld.param.u64 	%rd1, [_Z9reduce_v3PfS_i_param_0];
	ld.param.u64 	%rd2, [_Z9reduce_v3PfS_i_param_1];
	ld.param.u32 	%r7, [_Z9reduce_v3PfS_i_param_2];
	mov.u32 	%r8, %ctaid.x;
	mov.u32 	%r1, %ntid.x;
	mov.u32 	%r2, %tid.x;
	mad.lo.s32 	%r3, %r8, %r1, %r2;
	setp.ge.s32 	%p1, %r3, %r7;
	mov.f32 	%f11, 0f00000000;
	@%p1 bra 	$L__BB2_2;
	cvta.to.global.u64 	%rd3, %rd1;
	mul.wide.s32 	%rd4, %r3, 4;
	add.s64 	%rd5, %rd3, %rd4;
	ld.global.f32 	%f11, [%rd5];
$L__BB2_2:
	shl.b32 	%r9, %r2, 2;
	mov.u32 	%r10, sdata;
	add.s32 	%r4, %r10, %r9;
	st.shared.f32 	[%r4], %f11;
	bar.sync 	0;
	setp.lt.u32 	%p2, %r1, 2;
	@%p2 bra 	$L__BB2_9;
	mov.u32 	%r14, %r1;
$L__BB2_4:
	shr.u32 	%r6, %r14, 1;
	setp.ge.u32 	%p3, %r2, %r6;
	@%p3 bra 	$L__BB2_8;
	add.s32 	%r11, %r6, %r2;
	setp.ge.u32 	%p4, %r11, %r1;
	mov.f32 	%f12, 0f00000000;
	@%p4 bra 	$L__BB2_7;
	shl.b32 	%r12, %r6, 2;
	add.s32 	%r13, %r4, %r12;
	ld.shared.f32 	%f12, [%r13];
$L__BB2_7:
	ld.shared.f32 	%f7, [%r4];
	add.f32 	%f8, %f12, %f7;
	st.shared.f32 	[%r4], %f8;
$L__BB2_8:
	bar.sync 	0;
	setp.gt.u32 	%p5, %r14, 3;
	mov.u32 	%r14, %r6;
	@%p5 bra 	$L__BB2_4;
$L__BB2_9:
	setp.ne.s32 	%p6, %r2, 0;
	@%p6 bra 	$L__BB2_11;
	ld.shared.f32 	%f9, [sdata];
	cvta.to.global.u64 	%rd6, %rd2;
	atom.global.add.f32 	%f10, [%rd6], %f9;
$L__BB2_11:
	ret;

}
	// .globl	_Z9reduce_v4PfS_i
.visible .entry _Z9reduce_v4PfS_i(
	.param .u64 .ptr .align 1 _Z9reduce_v4PfS_i_param_0,
	.param .u64 .ptr .align 1 _Z9reduce_v4PfS_i_param_1,
	.param .u32 _Z9reduce_v4PfS_i_param_2
)
{
	.reg .pred 	%p<14>;
	.reg .b32 	%r<31>;
	.reg .b32 	%f<26>;
	.reg .b64 	%rd<7>;
	// demoted variable
	.shared .align 4 .b8 _ZZ9reduce_v4PfS_iE5sdata[128];
	ld.param.u64 	%rd1, [_Z9reduce_v4PfS_i_param_0];
	ld.param.u64 	%rd2, [_Z9reduce_v4PfS_i_param_1];
	ld.param.u32 	%r8, [_Z9reduce_v4PfS_i_param_2];
	mov.u32 	%r9, %ctaid.x;
	mov.u32 	%r1, %ntid.x;
	mov.u32 	%r2, %tid.x;
	mad.lo.s32 	%r3, %r9, %r1, %r2;
	and.b32  	%r4, %r2, 31;
	setp.ge.s32 	%p1, %r3, %r8;
	mov.f32 	%f22, 0f00000000;
	@%p1 bra 	$L__BB3_2;
	cvta.to.global.u64 	%rd3, %rd1;
	mul.wide.s32 	%rd4, %r3, 4;
	add.s64 	%rd5, %rd3, %rd4;
	ld.global.f32 	%f22, [%rd5];
$L__BB3_2:
	mov.b32 	%r10, %f22;
	shfl.sync.down.b32	%r11|%p2, %r10, 16, 31, -1;
	mov.b32 	%f10, %r11;
	add.f32 	%f11, %f22, %f10;
	mov.b32 	%r12, %f11;
	shfl.sync.down.b32	%r13|%p3, %r12, 8, 31, -1;
	mov.b32 	%f12, %r13;
	add.f32 	%f13, %f11, %f12;
	mov.b32 	%r14, %f13;
	shfl.sync.down.b32	%r15|%p4, %r14, 4, 31, -1;
	mov.b32 	%f14, %r15;
	add.f32 	%f15, %f13, %f14;
	mov.b32 	%r16, %f15;
	shfl.sync.down.b32	%r17|%p5, %r16, 2, 31, -1;
	mov.b32 	%f16, %r17;
	add.f32 	%f17, %f15, %f16;
	mov.b32 	%r18, %f17;
	shfl.sync.down.b32	%r19|%p6, %r18, 1, 31, -1;
	mov.b32 	%f18, %r19;
	add.f32 	%f3, %f17, %f18;
	setp.ne.s32 	%p7, %r4, 0;
	@%p7 bra 	$L__BB3_4;
	shr.u32 	%r20, %r2, 3;
	and.b32  	%r21, %r20, 124;
	mov.u32 	%r22, _ZZ9reduce_v4PfS_iE5sdata;
	add.s32 	%r23, %r22, %r21;
	st.shared.f32 	[%r23], %f3;
$L__BB3_4:
	bar.sync 	0;
	setp.gt.u32 	%p8, %r2, 31;
	@%p8 bra 	$L__BB3_11;
	add.s32 	%r24, %r1, 31;
	shr.u32 	%r30, %r24, 5;
	setp.ge.u32 	%p9, %r4, %r30;
	mov.f32 	%f25, 0f00000000;
	@%p9 bra 	$L__BB3_7;
	shl.b32 	%r25, %r4, 2;
	mov.u32 	%r26, _ZZ9reduce_v4PfS_iE5sdata;
	add.s32 	%r27, %r26, %r25;
	ld.shared.f32 	%f25, [%r27];
$L__BB3_7:
	setp.lt.u32 	%p10, %r1, 33;
	@%p10 bra 	$L__BB3_9;
$L__BB3_8:
	shr.u32 	%r7, %r30, 1;
	mov.b32 	%r28, %f25;
	shfl.sync.down.b32	%r29|%p11, %r28, %r7, 31, -1;
	mov.b32 	%f20, %r29;
	add.f32 	%f25, %f25, %f20;
	setp.gt.u32 	%p12, %r30, 3;
	mov.u32 	%r30, %r7;
	@%p12 bra 	$L__BB3_8;
$L__BB3_9:
	setp.ne.s32 	%p13, %r4, 0;
	@%p13 bra 	$L__BB3_11;
	cvta.to.global.u64 	%rd6, %rd2;
	atom.global.add.f32 	%f21, [%rd6], %f25;
$L__BB3_11:
	ret;

}
	// .globl	_Z9reduce_v5PfS_i
.visible .entry _Z9reduce_v5PfS_i(
	.param .u64 .ptr .align 1 _Z9reduce_v5PfS_i_param_0,
	.param .u64 .ptr .align 1 _Z9reduce_v5PfS_i_param_1,
	.param .u32 _Z9reduce_v5PfS_i_param_2
)
{
	.reg .pred 	%p<23>;
	.reg .b32 	%r<61>;
	.reg .b32 	%f<111>;
	.reg .b64 	%rd<16>;
	// demoted variable
	.shared .align 4 .b8 _ZZ9reduce_v5PfS_iE5sdata[128];
	ld.param.u64 	%rd4, [_Z9reduce_v5PfS_i_param_0];
	ld.param.u64 	%rd3, [_Z9reduce_v5PfS_i_param_1];
	ld.param.u32 	%r27, [_Z9reduce_v5PfS_i_param_2];
	cvta.to.global.u64 	%rd1, %rd4;
	mov.u32 	%r28, %ctaid.x;
	mov.u32 	%r1, %ntid.x;
	mov.u32 	%r2, %tid.x;
	mad.lo.s32 	%r29, %r28, %r1, %r2;
	shl.b32 	%r55, %r29, 2;
	and.b32  	%r4, %r2, 31;
	or.b32  	%r30, %r55, 3;
	setp.lt.s32 	%p1, %r30, %r27;
	@%p1 bra 	$L__BB4_24;
	setp.ge.s32 	%p2, %r55, %r27;
	mov.f32 	%f107, 0f00000000;
	@%p2 bra 	$L__BB4_14;
	sub.s32 	%r5, %r27, %r55;
	and.b32  	%r6, %r5, 15;
	sub.s32 	%r31, %r55, %r27;
	setp.gt.u32 	%p3, %r31, -16;
	mov.f32 	%f107, 0f00000000;
	@%p3 bra 	$L__BB4_5;
	and.b32  	%r32, %r5, -16;
	neg.s32 	%r53, %r32;
	add.s64 	%rd2, %rd1, 32;
	mov.f32 	%f107, 0f00000000;
$L__BB4_4:
	.pragma "nounroll";
	mul.wide.s32 	%rd5, %r55, 4;
	add.s64 	%rd6, %rd2, %rd5;
	ld.global.f32 	%f25, [%rd6+-32];
	add.f32 	%f26, %f107, %f25;
	ld.global.f32 	%f27, [%rd6+-28];
	add.f32 	%f28, %f26, %f27;
	ld.global.f32 	%f29, [%rd6+-24];
	add.f32 	%f30, %f28, %f29;
	ld.global.f32 	%f31, [%rd6+-20];
	add.f32 	%f32, %f30, %f31;
	ld.global.f32 	%f33, [%rd6+-16];
	add.f32 	%f34, %f32, %f33;
	ld.global.f32 	%f35, [%rd6+-12];
	add.f32 	%f36, %f34, %f35;
	ld.global.f32 	%f37, [%rd6+-8];
	add.f32 	%f38, %f36, %f37;
	ld.global.f32 	%f39, [%rd6+-4];
	add.f32 	%f40, %f38, %f39;
	ld.global.f32 	%f41, [%rd6];
	add.f32 	%f42, %f40, %f41;
	ld.global.f32 	%f43, [%rd6+4];
	add.f32 	%f44, %f42, %f43;
	ld.global.f32 	%f45, [%rd6+8];
	add.f32 	%f46, %f44, %f45;
	ld.global.f32 	%f47, [%rd6+12];
	add.f32 	%f48, %f46, %f47;
	ld.global.f32 	%f49, [%rd6+16];
	add.f32 	%f50, %f48, %f49;
	ld.global.f32 	%f51, [%rd6+20];
	add.f32 	%f52, %f50, %f51;
	ld.global.f32 	%f53, [%rd6+24];
	add.f32 	%f54, %f52, %f53;
	ld.global.f32 	%f55, [%rd6+28];
	add.f32 	%f107, %f54, %f55;
	add.s32 	%r55, %r55, 16;
	add.s32 	%r53, %r53, 16;
	setp.ne.s32 	%p4, %r53, 0;
	@%p4 bra 	$L__BB4_4;
$L__BB4_5:
	setp.eq.s32 	%p5, %r6, 0;
	@%p5 bra 	$L__BB4_14;
	and.b32  	%r13, %r5, 7;
	setp.lt.u32 	%p6, %r6, 8;
	@%p6 bra 	$L__BB4_8;
	mul.wide.s32 	%rd7, %r55, 4;
	add.s64 	%rd8, %rd1, %rd7;
	ld.global.f32 	%f57, [%rd8];
	add.f32 	%f58, %f107, %f57;
	ld.global.f32 	%f59, [%rd8+4];
	add.f32 	%f60, %f58, %f59;
	ld.global.f32 	%f61, [%rd8+8];
	add.f32 	%f62, %f60, %f61;
	ld.global.f32 	%f63, [%rd8+12];
	add.f32 	%f64, %f62, %f63;
	ld.global.f32 	%f65, [%rd8+16];
	add.f32 	%f66, %f64, %f65;
	ld.global.f32 	%f67, [%rd8+20];
	add.f32 	%f68, %f66, %f67;
	ld.global.f32 	%f69, [%rd8+24];
	add.f32 	%f70, %f68, %f69;
	ld.global.f32 	%f71, [%rd8+28];
	add.f32 	%f107, %f70, %f71;
	add.s32 	%r55, %r55, 8;
$L__BB4_8:
	setp.eq.s32 	%p7, %r13, 0;
	@%p7 bra 	$L__BB4_14;
	and.b32  	%r16, %r27, 3;
	setp.lt.u32 	%p8, %r13, 4;
	@%p8 bra 	$L__BB4_11;
	mul.wide.s32 	%rd9, %r55, 4;
	add.s64 	%rd10, %rd1, %rd9;
	ld.global.f32 	%f73, [%rd10];
	add.f32 	%f74, %f107, %f73;
	ld.global.f32 	%f75, [%rd10+4];
	add.f32 	%f76, %f74, %f75;
	ld.global.f32 	%f77, [%rd10+8];
	add.f32 	%f78, %f76, %f77;
	ld.global.f32 	%f79, [%rd10+12];
	add.f32 	%f107, %f78, %f79;
	add.s32 	%r55, %r55, 4;
$L__BB4_11:
	setp.eq.s32 	%p9, %r16, 0;
	@%p9 bra 	$L__BB4_14;
	neg.s32 	%r58, %r16;
$L__BB4_13:
	.pragma "nounroll";
	mul.wide.s32 	%rd11, %r55, 4;
	add.s64 	%rd12, %rd1, %rd11;
	ld.global.f32 	%f80, [%rd12];
	add.f32 	%f107, %f107, %f80;
	add.s32 	%r55, %r55, 1;
	add.s32 	%r58, %r58, 1;
	setp.ne.s32 	%p10, %r58, 0;
	@%p10 bra 	$L__BB4_13;
$L__BB4_14:
	mov.b32 	%r33, %f107;
	shfl.sync.down.b32	%r34|%p11, %r33, 16, 31, -1;
	mov.b32 	%f87, %r34;
	add.f32 	%f88, %f107, %f87;
	mov.b32 	%r35, %f88;
	shfl.sync.down.b32	%r36|%p12, %r35, 8, 31, -1;
	mov.b32 	%f89, %r36;
	add.f32 	%f90, %f88, %f89;
	mov.b32 	%r37, %f90;
	shfl.sync.down.b32	%r38|%p13, %r37, 4, 31, -1;
	mov.b32 	%f91, %r38;
	add.f32 	%f92, %f90, %f91;
	mov.b32 	%r39, %f92;
	shfl.sync.down.b32	%r40|%p14, %r39, 2, 31, -1;
	mov.b32 	%f93, %r40;
	add.f32 	%f94, %f92, %f93;
	mov.b32 	%r41, %f94;
	shfl.sync.down.b32	%r42|%p15, %r41, 1, 31, -1;
	mov.b32 	%f95, %r42;
	add.f32 	%f15, %f94, %f95;
	setp.ne.s32 	%p16, %r4, 0;
	@%p16 bra 	$L__BB4_16;
	shr.u32 	%r43, %r2, 3;
	and.b32  	%r44, %r43, 124;
	mov.u32 	%r45, _ZZ9reduce_v5PfS_iE5sdata;
	add.s32 	%r46, %r45, %r44;
	st.shared.f32 	[%r46], %f15;
$L__BB4_16:
	bar.sync 	0;
	setp.gt.u32 	%p17, %r2, 31;
	@%p17 bra 	$L__BB4_23;
	add.s32 	%r47, %r1, 31;
	shr.u32 	%r60, %r47, 5;
	setp.ge.u32 	%p18, %r4, %r60;
	mov.f32 	%f110, 0f00000000;
	@%p18 bra 	$L__BB4_19;
	shl.b32 	%r48, %r4, 2;
	mov.u32 	%r49, _ZZ9reduce_v5PfS_iE5sdata;
	add.s32 	%r50, %r49, %r48;
	ld.shared.f32 	%f110, [%r50];
$L__BB4_19:
	setp.lt.u32 	%p19, %r1, 33;
	@%p19 bra 	$L__BB4_21;
$L__BB4_20:
	shr.u32 	%r26, %r60, 1;
	mov.b32 	%r51, %f110;
	shfl.sync.down.b32	%r52|%p20, %r51, %r26, 31, -1;
	mov.b32 	%f97, %r52;
	add.f32 	%f110, %f110, %f97;
	setp.gt.u32 	%p21, %r60, 3;
	mov.u32 	%r60, %r26;
	@%p21 bra 	$L__BB4_20;
$L__BB4_21:
	setp.ne.s32 	%p22, %r4, 0;
	@%p22 bra 	$L__BB4_23;
	cvta.to.global.u64 	%rd15, %rd3;
	atom.global.add.f32 	%f98, [%rd15], %f110;
$L__BB4_23:
	ret;
$L__BB4_24:
	mul.wide.s32 	%rd13, %r55, 4;
	add.s64 	%rd14, %rd1, %rd13;
	ld.global.v4.f32 	{%f81, %f82, %f83, %f84}, [%rd14];
	add.f32 	%f85, %f81, %f82;
	add.f32 	%f86, %f85, %f83;
	add.f32 	%f107, %f86, %f84;
	bra.uni 	$L__BB4_14;

}
	// .globl	_Z9reduce_v1ILj128EEvPfS0_i
.visible .entry _Z9reduce_v1ILj128EEvPfS0_i(
	.param .u64 .ptr .align 1 _Z9reduce_v1ILj128EEvPfS0_i_param_0,
	.param .u64 .ptr .align 1 _Z9reduce_v1ILj128EEvPfS0_i_param_1,
	.param .u32 _Z9reduce_v1ILj128EEvPfS0_i_param_2
)
{
	.reg .pred 	%p<7>;
	.reg .b32 	%r<15>;
	.reg .b32 	%f<12>;
	.reg .b64 	%rd<9>;
	// demoted variable
	.shared .align 4 .b8 _ZZ9reduce_v1ILj128EEvPfS0_iE5sdata[512];
	ld.param.u64 	%rd1, [_Z9reduce_v1ILj128EEvPfS0_i_param_0];
	ld.param.u64 	%rd2, [_Z9reduce_v1ILj128EEvPfS0_i_param_1];
	ld.param.u32 	%r8, [_Z9reduce_v1ILj128EEvPfS0_i_param_2];
	mov.u32 	%r1, %ctaid.x;
	mov.u32 	%r2, %ntid.x;
	mov.u32 	%r3, %tid.x;
	mad.lo.s32 	%r4, %r1, %r2, %r3;
	setp.ge.s32 	%p1, %r4, %r8;
	mov.f32 	%f10, 0f00000000;
	@%p1 bra 	$L__BB5_2;
	cvta.to.global.u64 	%rd3, %rd1;
	mul.wide.s32 	%rd4, %r4, 4;
	add.s64 	%rd5, %rd3, %rd4;
	ld.global.f32 	%f10, [%rd5];
$L__BB5_2:
	shl.b32 	%r9, %r3, 2;
	mov.u32 	%r10, _ZZ9reduce_v1ILj128EEvPfS0_iE5sdata;
	add.s32 	%r5, %r10, %r9;
	st.shared.f32 	[%r5], %f10;
	bar.sync 	0;
	setp.lt.u32 	%p2, %r2, 2;
	@%p2 bra 	$L__BB5_9;
	mov.u32 	%r14, %r2;
$L__BB5_4:
	shr.u32 	%r7, %r14, 1;
	setp.ge.u32 	%p3, %r3, %r7;
	@%p3 bra 	$L__BB5_8;
	add.s32 	%r11, %r7, %r3;
	setp.ge.u32 	%p4, %r11, %r2;
	mov.f32 	%f11, 0f00000000;
	@%p4 bra 	$L__BB5_7;
	shl.b32 	%r12, %r7, 2;
	add.s32 	%r13, %r5, %r12;
	ld.shared.f32 	%f11, [%r13];
$L__BB5_7:
	ld.shared.f32 	%f7, [%r5];
	add.f32 	%f8, %f11, %f7;
	st.shared.f32 	[%r5], %f8;
$L__BB5_8:
	bar.sync 	0;
	setp.gt.u32 	%p5, %r14, 3;
	mov.u32 	%r14, %r7;
	@%p5 bra 	$L__BB5_4;
$L__BB5_9:
	setp.ne.s32 	%p6, %r3, 0;
	@%p6 bra 	$L__BB5_11;
	ld.shared.f32 	%f9, [_ZZ9reduce_v1ILj128EEvPfS0_iE5sdata];
	cvta.to.global.u64 	%rd6, %rd2;
	mul.wide.u32 	%rd7, %r1, 4;
	add.s64 	%rd8, %rd6, %rd7;
	st.global.f32 	[%rd8], %f9;
$L__BB5_11:
	ret;

}


// ===== COMPILED SASS (sm_100) =====

	.target	sm_100

	.elftype	@"ET_EXEC"


//--------------------- .note.nv.tkinfo           --------------------------
	.section	.note.nv.tkinfo,"",@"SHT_NOTE"
	.sectionflags	@"SHF_NOTE_NV_TKINFO"
	.tkinfo
        /*0018*/ 	.word	0x00000002
        /*0030*/ 	.string	""
        /*0030*/ 	.string	"ptxas"
        /*0030*/ 	.string	"Cuda compilation tools, release 13.0, V13.0.88"
        /*0030*/ 	.string	"Build cuda_13.0.r13.0/compiler.36424714_0"
        /*0030*/ 	.string	"-arch sm_100 -m 64 "



//--------------------- .note.nv.cuinfo           --------------------------
	.section	.note.nv.cuinfo,"",@"SHT_NOTE"
	.sectionflags	@"SHF_NOTE_NV_CUINFO"
        /*0018*/ 	.short	0x0002
        /*001a*/ 	.short	0x0064
        /*001c*/ 	.short	0x0082
	.zero		2


//--------------------- .nv.info                  --------------------------
	.section	.nv.info,"",@"SHT_CUDA_INFO"
	.align	4


	//----- nvinfo : EIATTR_REGCOUNT
	.align		4
        /*0000*/ 	.byte	0x04, 0x2f
        /*0002*/ 	.short	(.L_1 - .L_0)
	.align		4
.L_0:
        /*0004*/ 	.word	index@(_Z9reduce_v0PfS_i)
        /*0008*/ 	.word	0x00000012


	//----- nvinfo : EIATTR_FRAME_SIZE
	.align		4
.L_1:
        /*000c*/ 	.byte	0x04, 0x11
        /*000e*/ 	.short	(.L_3 - .L_2)
	.align		4
.L_2:
        /*0010*/ 	.word	index@(_Z9reduce_v0PfS_i)
        /*0014*/ 	.word	0x00000000


	//----- nvinfo : EIATTR_REGCOUNT
	.align		4
.L_3:
        /*0018*/ 	.byte	0x04, 0x2f
        /*001a*/ 	.short	(.L_5 - .L_4)
	.align		4
.L_4:
        /*001c*/ 	.word	index@(_Z9reduce_v2PfS_i)
        /*0020*/ 	.word	0x0000000e


	//----- nvinfo : EIATTR_FRAME_SIZE
	.align		4
.L_5:
        /*0024*/ 	.byte	0x04, 0x11
        /*0026*/ 	.short	(.L_7 - .L_6)
	.align		4
.L_6:
        /*0028*/ 	.word	index@(_Z9reduce_v2PfS_i)
        /*002c*/ 	.word	0x00000000


	//----- nvinfo : EIATTR_REGCOUNT
	.align		4
.L_7:
        /*0030*/ 	.byte	0x04, 0x2f
        /*0032*/ 	.short	(.L_9 - .L_8)
	.align		4
.L_8:
        /*0034*/ 	.word	index@(_Z9reduce_v3PfS_i)
        /*0038*/ 	.word	0x0000000e


	//----- nvinfo : EIATTR_FRAME_SIZE
	.align		4
.L_9:
        /*003c*/ 	.byte	0x04, 0x11
        /*003e*/ 	.short	(.L_11 - .L_10)
	.align		4
.L_10:
        /*0040*/ 	.word	index@(_Z9reduce_v3PfS_i)
        /*0044*/ 	.word	0x00000000


	//----- nvinfo : EIATTR_REGCOUNT
	.align		4
.L_11:
        /*0048*/ 	.byte	0x04, 0x2f
        /*004a*/ 	.short	(.L_13 - .L_12)
	.align		4
.L_12:
        /*004c*/ 	.word	index@(_Z9reduce_v4PfS_i)
        /*0050*/ 	.word	0x00000010


	//----- nvinfo : EIATTR_FRAME_SIZE
	.align		4
.L_13:
        /*0054*/ 	.byte	0x04, 0x11
        /*0056*/ 	.short	(.L_15 - .L_14)
	.align		4
.L_14:
        /*0058*/ 	.word	index@(_Z9reduce_v4PfS_i)
        /*005c*/ 	.word	0x00000000


	//----- nvinfo : EIATTR_REGCOUNT
	.align		4
.L_15:
        /*0060*/ 	.byte	0x04, 0x2f
        /*0062*/ 	.short	(.L_17 - .L_16)
	.align		4
.L_16:
        /*0064*/ 	.word	index@(_Z9reduce_v5PfS_i)
        /*0068*/ 	.word	0x0000001f


	//----- nvinfo : EIATTR_FRAME_SIZE
	.align		4
.L_17:
        /*006c*/ 	.byte	0x04, 0x11
        /*006e*/ 	.short	(.L_19 - .L_18)
	.align		4
.L_18:
        /*0070*/ 	.word	index@(_Z9reduce_v5PfS_i)
        /*0074*/ 	.word	0x00000000


	//----- nvinfo : EIATTR_REGCOUNT
	.align		4
.L_19:
        /*0078*/ 	.byte	0x04, 0x2f
        /*007a*/ 	.short	(.L_21 - .L_20)
	.align		4
.L_20:
        /*007c*/ 	.word	index@(_Z9reduce_v1ILj128EEvPfS0_i)
        /*0080*/ 	.word	0x0000000e


	//----- nvinfo : EIATTR_FRAME_SIZE
	.align		4
.L_21:
        /*0084*/ 	.byte	0x04, 0x11
        /*0086*/ 	.short	(.L_23 - .L_22)
	.align		4
.L_22:
        /*0088*/ 	.word	index@(_Z9reduce_v1ILj128EEvPfS0_i)
        /*008c*/ 	.word	0x00000000


	//----- nvinfo : EIATTR_MIN_STACK_SIZE
	.align		4
.L_23:
        /*0090*/ 	.byte	0x04, 0x12
        /*0092*/ 	.short	(.L_25 - .L_24)
	.align		4
.L_24:
        /*0094*/ 	.word	index@(_Z9reduce_v1ILj128EEvPfS0_i)
        /*0098*/ 	.word	0x00000000


	//----- nvinfo : EIATTR_MIN_STACK_SIZE
	.align		4
.L_25:
        /*009c*/ 	.byte	0x04, 0x12
        /*009e*/ 	.short	(.L_27 - .L_26)
	.align		4
.L_26:
        /*00a0*/ 	.word	index@(_Z9reduce_v5PfS_i)
        /*00a4*/ 	.word	0x00000000


	//----- nvinfo : EIATTR_MIN_STACK_SIZE
	.align		4
.L_27:
        /*00a8*/ 	.byte	0x04, 0x12
        /*00aa*/ 	.short	(.L_29 - .L_28)
	.align		4
.L_28:
        /*00ac*/ 	.word	index@(_Z9reduce_v4PfS_i)
        /*00b0*/ 	.word	0x00000000


	//----- nvinfo : EIATTR_MIN_STACK_SIZE
	.align		4
.L_29:
        /*00b4*/ 	.byte	0x04, 0x12
        /*00b6*/ 	.short	(.L_31 - .L_30)
	.align		4
.L_30:
        /*00b8*/ 	.word	index@(_Z9reduce_v3PfS_i)
        /*00bc*/ 	.word	0x00000000


	//----- nvinfo : EIATTR_MIN_STACK_SIZE
	.align		4
.L_31:
        /*00c0*/ 	.byte	0x04, 0x12
        /*00c2*/ 	.short	(.L_33 - .L_32)
	.align		4
.L_32:
        /*00c4*/ 	.word	index@(_Z9reduce_v2PfS_i)
        /*00c8*/ 	.word	0x00000000


	//----- nvinfo : EIATTR_MIN_STACK_SIZE
	.align		4
.L_33:
        /*00cc*/ 	.byte	0x04, 0x12
        /*00ce*/ 	.short	(.L_35 - .L_34)
	.align		4
.L_34:
        /*00d0*/ 	.word	index@(_Z9reduce_v0PfS_i)
        /*00d4*/ 	.word	0x00000000
.L_35:


//--------------------- .nv.compat                --------------------------
	.section	.nv.compat,"",@"SHT_CUDA_COMPAT_INFO"
	.align	4
        /*0000*/ 	.byte	0x02, 0x09, 0x00, 0x00, 0x02, 0x02, 0x01, 0x00, 0x02, 0x05, 0x05, 0x00, 0x03, 0x07, 0x01, 0x01
        /*0010*/ 	.byte	0x02, 0x03, 0x00, 0x00, 0x02, 0x06, 0x01, 0x00, 0x04, 0x0b, 0x08, 0x00, 0x09, 0x00, 0x00, 0x00
        /*0020*/ 	.byte	0x00, 0x00, 0x00, 0x00


//--------------------- .nv.info._Z9reduce_v1ILj128EEvPfS0_i --------------------------
	.section	.nv.info._Z9reduce_v1ILj128EEvPfS0_i,"",@"SHT_CUDA_INFO"
	.sectionflags	@""
	.align	4


	//----- nvinfo : EIATTR_CUDA_API_VERSION
	.align		4
        /*0000*/ 	.byte	0x04, 0x37
        /*0002*/ 	.short	(.L_37 - .L_36)
.L_36:
        /*0004*/ 	.word	0x00000082


	//----- nvinfo : EIATTR_KPARAM_INFO
	.align		4
.L_37:
        /*0008*/ 	.byte	0x04, 0x17
        /*000a*/ 	.short	(.L_39 - .L_38)
.L_38:
        /*000c*/ 	.word	0x00000000
        /*0010*/ 	.short	0x0002
        /*0012*/ 	.short	0x0010
        /*0014*/ 	.byte	0x00, 0xf0, 0x11, 0x00


	//----- nvinfo : EIATTR_KPARAM_INFO
	.align		4
.L_39:
        /*0018*/ 	.byte	0x04, 0x17
        /*001a*/ 	.short	(.L_41 - .L_40)
.L_40:
        /*001c*/ 	.word	0x00000000
        /*0020*/ 	.short	0x0001
        /*0022*/ 	.short	0x0008
        /*0024*/ 	.byte	0x00, 0xf5, 0x21, 0x00


	//----- nvinfo : EIATTR_KPARAM_INFO
	.align		4
.L_41:
        /*0028*/ 	.byte	0x04, 0x17
        /*002a*/ 	.short	(.L_43 - .L_42)
.L_42:
        /*002c*/ 	.word	0x00000000
        /*0030*/ 	.short	0x0000
        /*0032*/ 	.short	0x0000
        /*0034*/ 	.byte	0x00, 0xf5, 0x21, 0x00


	//----- nvinfo : EIATTR_SPARSE_MMA_MASK
	.align		4
.L_43:
        /*0038*/ 	.byte	0x03, 0x50
        /*003a*/ 	.short	0x0000


	//----- nvinfo : EIATTR_MAXREG_COUNT
	.align		4
        /*003c*/ 	.byte	0x03, 0x1b
        /*003e*/ 	.short	0x00ff


	//----- nvinfo : EIATTR_NUM_BARRIERS
	.align		4
        /*0040*/ 	.byte	0x02, 0x4c
        /*0042*/ 	.byte	0x01
	.zero		1


	//----- nvinfo : EIATTR_MERCURY_ISA_VERSION
	.align		4
        /*0044*/ 	.byte	0x03, 0x5f
        /*0046*/ 	.short	0x0101


	//----- nvinfo : EIATTR_VRC_CTA_INIT_COUNT
	.align		4
        /*0048*/ 	.byte	0x02, 0x4a
	.zero		1
	.zero		1


	//----- nvinfo : EIATTR_EXIT_INSTR_OFFSETS
	.align		4
        /*004c*/ 	.byte	0x04, 0x1c
        /*004e*/ 	.short	(.L_45 - .L_44)


	//   ....[0]....
.L_44:
        /*0050*/ 	.word	0x00000270


	//   ....[1]....
        /*0054*/ 	.word	0x000002f0


	//----- nvinfo : EIATTR_CRS_STACK_SIZE
	.align		4
.L_45:
        /*0058*/ 	.byte	0x04, 0x1e
        /*005a*/ 	.short	(.L_47 - .L_46)
.L_46:
        /*005c*/ 	.word	0x00000000


	//----- nvinfo : EIATTR_CBANK_PARAM_SIZE
	.align		4
.L_47:
        /*0060*/ 	.byte	0x03, 0x19
        /*0062*/ 	.short	0x0014


	//----- nvinfo : EIATTR_PARAM_CBANK
	.align		4
        /*0064*/ 	.byte	0x04, 0x0a
        /*0066*/ 	.short	(.L_49 - .L_48)
	.align		4
.L_48:
        /*0068*/ 	.word	index@(.nv.constant0._Z9reduce_v1ILj128EEvPfS0_i)
        /*006c*/ 	.short	0x0380
        /*006e*/ 	.short	0x0014


	//----- nvinfo : EIATTR_SW_WAR
	.align		4
.L_49:
        /*0070*/ 	.byte	0x04, 0x36
        /*0072*/ 	.short	(.L_51 - .L_50)
.L_50:
        /*0074*/ 	.word	0x00000008
.L_51:


//--------------------- .nv.info._Z9reduce_v5PfS_i --------------------------
	.section	.nv.info._Z9reduce_v5PfS_i,"",@"SHT_CUDA_INFO"
	.sectionflags	@""
	.align	4


	//----- nvinfo : EIATTR_CUDA_API_VERSION
	.align		4
        /*0000*/ 	.byte	0x04, 0x37
        /*0002*/ 	.short	(.L_53 - .L_52)
.L_52:
        /*0004*/ 	.word	0x00000082


	//----- nvinfo : EIATTR_KPARAM_INFO
	.align		4
.L_53:
        /*0008*/ 	.byte	0x04, 0x17
        /*000a*/ 	.short	(.L_55 - .L_54)
.L_54:
        /*000c*/ 	.word	0x00000000
        /*0010*/ 	.short	0x0002
        /*0012*/ 	.short	0x0010
        /*0014*/ 	.byte	0x00, 0xf0, 0x11, 0x00


	//----- nvinfo : EIATTR_KPARAM_INFO
	.align		4
.L_55:
        /*0018*/ 	.byte	0x04, 0x17
        /*001a*/ 	.short	(.L_57 - .L_56)
.L_56:
        /*001c*/ 	.word	0x00000000
        /*0020*/ 	.short	0x0001
        /*0022*/ 	.short	0x0008
        /*0024*/ 	.byte	0x00, 0xf5, 0x21, 0x00


	//----- nvinfo : EIATTR_KPARAM_INFO
	.align		4
.L_57:
        /*0028*/ 	.byte	0x04, 0x17
        /*002a*/ 	.short	(.L_59 - .L_58)
.L_58:
        /*002c*/ 	.word	0x00000000
        /*0030*/ 	.short	0x0000
        /*0032*/ 	.short	0x0000
        /*0034*/ 	.byte	0x00, 0xf5, 0x21, 0x00


	//----- nvinfo : EIATTR_SPARSE_MMA_MASK
	.align		4
.L_59:
        /*0038*/ 	.byte	0x03, 0x50
        /*003a*/ 	.short	0x0000


	//----- nvinfo : EIATTR_MAXREG_COUNT
	.align		4
        /*003c*/ 	.byte	0x03, 0x1b
        /*003e*/ 	.short	0x00ff


	//----- nvinfo : EIATTR_NUM_BARRIERS
	.align		4
        /*0040*/ 	.byte	0x02, 0x4c
        /*0042*/ 	.byte	0x01
	.zero		1


	//----- nvinfo : EIATTR_MERCURY_ISA_VERSION
	.align		4
        /*0044*/ 	.byte	0x03, 0x5f
        /*0046*/ 	.short	0x0101


	//----- nvinfo : EIATTR_COOP_GROUP_MASK_REGIDS
	.align		4
        /*0048*/ 	.byte	0x04, 0x29
        /*004a*/ 	.short	(.L_61 - .L_60)


	//   ....[0]....
.L_60:
        /*004c*/ 	.word	0xffffffff


	//   ....[1]....
        /*0050*/ 	.word	0xffffffff


	//   ....[2]....
        /*0054*/ 	.word	0xffffffff


	//   ....[3]....
        /*0058*/ 	.word	0xffffffff


	//   ....[4]....
        /*005c*/ 	.word	0xffffffff


	//   ....[5]....
        /*0060*/ 	.word	0xffffffff


	//----- nvinfo : EIATTR_COOP_GROUP_INSTR_OFFSETS
	.align		4
.L_61:
        /*0064*/ 	.byte	0x04, 0x28
        /*0066*/ 	.short	(.L_63 - .L_62)


	//   ....[0]....
.L_62:
        /*0068*/ 	.word	0x00000820


	//   ....[1]....
        /*006c*/ 	.word	0x000008a0


	//   ....[2]....
        /*0070*/ 	.word	0x000008d0


	//   ....[3]....
        /*0074*/ 	.word	0x00000900


	//   ....[4]....
        /*0078*/ 	.word	0x00000920


	//   ....[5]....
        /*007c*/ 	.word	0x00000a50


	//----- nvinfo : EIATTR_VRC_CTA_INIT_COUNT
	.align		4
.L_63:
        /*0080*/ 	.byte	0x02, 0x4a
	.zero		1
	.zero		1


	//----- nvinfo : EIATTR_EXIT_INSTR_OFFSETS
	.align		4
        /*0084*/ 	.byte	0x04, 0x1c
        /*0086*/ 	.short	(.L_65 - .L_64)


	//   ....[0]....
.L_64:
        /*0088*/ 	.word	0x00000960


	//   ....[1]....
        /*008c*/ 	.word	0x00000a80


	//   ....[2]....
        /*0090*/ 	.word	0x00000ab0


	//----- nvinfo : EIATTR_CRS_STACK_SIZE
	.align		4
.L_65:
        /*0094*/ 	.byte	0x04, 0x1e
        /*0096*/ 	.short	(.L_67 - .L_66)
.L_66:
        /*0098*/ 	.word	0x00000000


	//----- nvinfo : EIATTR_CBANK_PARAM_SIZE
	.align		4
.L_67:
        /*009c*/ 	.byte	0x03, 0x19
        /*009e*/ 	.short	0x0014


	//----- nvinfo : EIATTR_PARAM_CBANK
	.align		4
        /*00a0*/ 	.byte	0x04, 0x0a
        /*00a2*/ 	.short	(.L_69 - .L_68)
	.align		4
.L_68:
        /*00a4*/ 	.word	index@(.nv.constant0._Z9reduce_v5PfS_i)
        /*00a8*/ 	.short	0x0380
        /*00aa*/ 	.short	0x0014


	//----- nvinfo : EIATTR_SW_WAR
	.align		4
.L_69:
        /*00ac*/ 	.byte	0x04, 0x36
        /*00ae*/ 	.short	(.L_71 - .L_70)
.L_70:
        /*00b0*/ 	.word	0x00000008
.L_71:


//--------------------- .nv.info._Z9reduce_v4PfS_i --------------------------
	.section	.nv.info._Z9reduce_v4PfS_i,"",@"SHT_CUDA_INFO"
	.sectionflags	@""
	.align	4


	//----- nvinfo : EIATTR_CUDA_API_VERSION
	.align		4
        /*0000*/ 	.byte	0x04, 0x37
        /*0002*/ 	.short	(.L_73 - .L_72)
.L_72:
        /*0004*/ 	.word	0x00000082


	//----- nvinfo : EIATTR_KPARAM_INFO
	.align		4
.L_73:
        /*0008*/ 	.byte	0x04, 0x17
        /*000a*/ 	.short	(.L_75 - .L_74)
.L_74:
        /*000c*/ 	.word	0x00000000
        /*0010*/ 	.short	0x0002
        /*0012*/ 	.short	0x0010
        /*0014*/ 	.byte	0x00, 0xf0, 0x11, 0x00


	//----- nvinfo : EIATTR_KPARAM_INFO
	.align		4
.L_75:
        /*0018*/ 	.byte	0x04, 0x17
        /*001a*/ 	.short	(.L_77 - .L_76)
.L_76:
        /*001c*/ 	.word	0x00000000
        /*0020*/ 	.short	0x0001
        /*0022*/ 	.short	0x0008
        /*0024*/ 	.byte	0x00, 0xf5, 0x21, 0x00


	//----- nvinfo : EIATTR_KPARAM_INFO
	.align		4
.L_77:
        /*0028*/ 	.byte	0x04, 0x17
        /*002a*/ 	.short	(.L_79 - .L_78)
.L_78:
        /*002c*/ 	.word	0x00000000
        /*0030*/ 	.short	0x0000
        /*0032*/ 	.short	0x0000
        /*0034*/ 	.byte	0x00, 0xf5, 0x21, 0x00


	//----- nvinfo : EIATTR_SPARSE_MMA_MASK
	.align		4
.L_79:
        /*0038*/ 	.byte	0x03, 0x50
        /*003a*/ 	.short	0x0000


	//----- nvinfo : EIATTR_MAXREG_COUNT
	.align		4
        /*003c*/ 	.byte	0x03, 0x1b
        /*003e*/ 	.short	0x00ff


	//----- nvinfo : EIATTR_NUM_BARRIERS
	.align		4
        /*0040*/ 	.byte	0x02, 0x4c
        /*0042*/ 	.byte	0x01
	.zero		1


	//----- nvinfo : EIATTR_MERCURY_ISA_VERSION
	.align		4
        /*0044*/ 	.byte	0x03, 0x5f
        /*0046*/ 	.short	0x0101


	//----- nvinfo : EIATTR_COOP_GROUP_MASK_REGIDS
	.align		4
        /*0048*/ 	.byte	0x04, 0x29
        /*004a*/ 	.short	(.L_81 - .L_80)


	//   ....[0]....
.L_80:
        /*004c*/ 	.word	0xffffffff


	//   ....[1]....
        /*0050*/ 	.word	0xffffffff


	//   ....[2]....
        /*0054*/ 	.word	0xffffffff


	//   ....[3]....
        /*0058*/ 	.word	0xffffffff


	//   ....[4]....
        /*005c*/ 	.word	0xffffffff


	//   ....[5]....
        /*0060*/ 	.word	0xffffffff


	//----- nvinfo : EIATTR_COOP_GROUP_INSTR_OFFSETS
	.align		4
.L_81:
        /*0064*/ 	.byte	0x04, 0x28
        /*0066*/ 	.short	(.L_83 - .L_82)


	//   ....[0]....
.L_82:
        /*0068*/ 	.word	0x000000d0


	//   ....[1]....
        /*006c*/ 	.word	0x000000f0


	//   ....[2]....
        /*0070*/ 	.word	0x00000110


	//   ....[3]....
        /*0074*/ 	.word	0x00000140


	//   ....[4]....
        /*0078*/ 	.word	0x000001b0


	//   ....[5]....
        /*007c*/ 	.word	0x000002f0


	//----- nvinfo : EIATTR_VRC_CTA_INIT_COUNT
	.align		4
.L_83:
        /*0080*/ 	.byte	0x02, 0x4a
	.zero		1
	.zero		1


	//----- nvinfo : EIATTR_EXIT_INSTR_OFFSETS
	.align		4
        /*0084*/ 	.byte	0x04, 0x1c
        /*0086*/ 	.short	(.L_85 - .L_84)


	//   ....[0]....
.L_84:
        /*0088*/ 	.word	0x00000210


	//   ....[1]....
        /*008c*/ 	.word	0x00000330


	//   ....[2]....
        /*0090*/ 	.word	0x00000360


	//----- nvinfo : EIATTR_CBANK_PARAM_SIZE
	.align		4
.L_85:
        /*0094*/ 	.byte	0x03, 0x19
        /*0096*/ 	.short	0x0014


	//----- nvinfo : EIATTR_PARAM_CBANK
	.align		4
        /*0098*/ 	.byte	0x04, 0x0a
        /*009a*/ 	.short	(.L_87 - .L_86)
	.align		4
.L_86:
        /*009c*/ 	.word	index@(.nv.constant0._Z9reduce_v4PfS_i)
        /*00a0*/ 	.short	0x0380
        /*00a2*/ 	.short	0x0014


	//----- nvinfo : EIATTR_SW_WAR
	.align		4
.L_87:
        /*00a4*/ 	.byte	0x04, 0x36
        /*00a6*/ 	.short	(.L_89 - .L_88)
.L_88:
        /*00a8*/ 	.word	0x00000008
.L_89:


//--------------------- .nv.info._Z9reduce_v3PfS_i --------------------------
	.section	.nv.info._Z9reduce_v3PfS_i,"",@"SHT_CUDA_INFO"
	.sectionflags	@""
	.align	4


	//----- nvinfo : EIATTR_CUDA_API_VERSION
	.align		4
        /*0000*/ 	.byte	0x04, 0x37
        /*0002*/ 	.short	(.L_91 - .L_90)
.L_90:
        /*0004*/ 	.word	0x00000082


	//----- nvinfo : EIATTR_KPARAM_INFO
	.align		4
.L_91:
        /*0008*/ 	.byte	0x04, 0x17
        /*000a*/ 	.short	(.L_93 - .L_92)
.L_92:
        /*000c*/ 	.word	0x00000000
        /*0010*/ 	.short	0x0002
        /*0012*/ 	.short	0x0010
        /*0014*/ 	.byte	0x00, 0xf0, 0x11, 0x00


	//----- nvinfo : EIATTR_KPARAM_INFO
	.align		4
.L_93:
        /*0018*/ 	.byte	0x04, 0x17
        /*001a*/ 	.short	(.L_95 - .L_94)
.L_94:
        /*001c*/ 	.word	0x00000000
        /*0020*/ 	.short	0x0001
        /*0022*/ 	.short	0x0008
        /*0024*/ 	.byte	0x00, 0xf5, 0x21, 0x00


	//----- nvinfo : EIATTR_KPARAM_INFO
	.align		4
.L_95:
        /*0028*/ 	.byte	0x04, 0x17
        /*002a*/ 	.short	(.L_97 - .L_96)
.L_96:
        /*002c*/ 	.word	0x00000000
        /*0030*/ 	.short	0x0000
        /*0032*/ 	.short	0x0000
        /*0034*/ 	.byte	0x00, 0xf5, 0x21, 0x00


	//----- nvinfo : EIATTR_SPARSE_MMA_MASK
	.align		4
.L_97:
        /*0038*/ 	.byte	0x03, 0x50
        /*003a*/ 	.short	0x0000


	//----- nvinfo : EIATTR_MAXREG_COUNT
	.align		4
        /*003c*/ 	.byte	0x03, 0x1b
        /*003e*/ 	.short	0x00ff


	//----- nvinfo : EIATTR_NUM_BARRIERS
	.align		4
        /*0040*/ 	.byte	0x02, 0x4c
        /*0042*/ 	.byte	0x01
	.zero		1


	//----- nvinfo : EIATTR_MERCURY_ISA_VERSION
	.align		4
        /*0044*/ 	.byte	0x03, 0x5f
        /*0046*/ 	.short	0x0101


	//----- nvinfo : EIATTR_VRC_CTA_INIT_COUNT
	.align		4
        /*0048*/ 	.byte	0x02, 0x4a
	.zero		1
	.zero		1


	//----- nvinfo : EIATTR_EXIT_INSTR_OFFSETS
	.align		4
        /*004c*/ 	.byte	0x04, 0x1c
        /*004e*/ 	.short	(.L_99 - .L_98)


	//   ....[0]....
.L_98:
        /*0050*/ 	.word	0x00000270


	//   ....[1]....
        /*0054*/ 	.word	0x000002e0


	//----- nvinfo : EIATTR_CRS_STACK_SIZE
	.align		4
.L_99:
        /*0058*/ 	.byte	0x04, 0x1e
        /*005a*/ 	.short	(.L_101 - .L_100)
.L_100:
        /*005c*/ 	.word	0x00000000


	//----- nvinfo : EIATTR_CBANK_PARAM_SIZE
	.align		4
.L_101:
        /*0060*/ 	.byte	0x03, 0x19
        /*0062*/ 	.short	0x0014


	//----- nvinfo : EIATTR_PARAM_CBANK
	.align		4
        /*0064*/ 	.byte	0x04, 0x0a
        /*0066*/ 	.short	(.L_103 - .L_102)
	.align		4
.L_102:
        /*0068*/ 	.word	index@(.nv.constant0._Z9reduce_v3PfS_i)
        /*006c*/ 	.short	0x0380
        /*006e*/ 	.short	0x0014


	//----- nvinfo : EIATTR_SW_WAR
	.align		4
.L_103:
        /*0070*/ 	.byte	0x04, 0x36
        /*0072*/ 	.short	(.L_105 - .L_104)
.L_104:
        /*0074*/ 	.word	0x00000008
.L_105:


//--------------------- .nv.info._Z9reduce_v2PfS_i --------------------------
	.section	.nv.info._Z9reduce_v2PfS_i,"",@"SHT_CUDA_INFO"
	.sectionflags	@""
	.align	4


	//----- nvinfo : EIATTR_CUDA_API_VERSION
	.align		4
        /*0000*/ 	.byte	0x04, 0x37
        /*0002*/ 	.short	(.L_107 - .L_106)
.L_106:
        /*0004*/ 	.word	0x00000082


	//----- nvinfo : EIATTR_KPARAM_INFO
	.align		4
.L_107:
        /*0008*/ 	.byte	0x04, 0x17
        /*000a*/ 	.short	(.L_109 - .L_108)
.L_108:
        /*000c*/ 	.word	0x00000000
        /*0010*/ 	.short	0x0002
        /*0012*/ 	.short	0x0010
        /*0014*/ 	.byte	0x00, 0xf0, 0x11, 0x00


	//----- nvinfo : EIATTR_KPARAM_INFO
	.align		4
.L_109:
        /*0018*/ 	.byte	0x04, 0x17
        /*001a*/ 	.short	(.L_111 - .L_110)
.L_110:
        /*001c*/ 	.word	0x00000000
        /*0020*/ 	.short	0x0001
        /*0022*/ 	.short	0x0008
        /*0024*/ 	.byte	0x00, 0xf5, 0x21, 0x00


	//----- nvinfo : EIATTR_KPARAM_INFO
	.align		4
.L_111:
        /*0028*/ 	.byte	0x04, 0x17
        /*002a*/ 	.short	(.L_113 - .L_112)
.L_112:
        /*002c*/ 	.word	0x00000000
        /*0030*/ 	.short	0x0000
        /*0032*/ 	.short	0x0000
        /*0034*/ 	.byte	0x00, 0xf5, 0x21, 0x00


	//----- nvinfo : EIATTR_SPARSE_MMA_MASK
	.align		4
.L_113:
        /*0038*/ 	.byte	0x03, 0x50
        /*003a*/ 	.short	0x0000


	//----- nvinfo : EIATTR_MAXREG_COUNT
	.align		4
        /*003c*/ 	.byte	0x03, 0x1b
        /*003e*/ 	.short	0x00ff


	//----- nvinfo : EIATTR_NUM_BARRIERS
	.align		4
        /*0040*/ 	.byte	0x02, 0x4c
        /*0042*/ 	.byte	0x01
	.zero		1


	//----- nvinfo : EIATTR_MERCURY_ISA_VERSION
	.align		4
        /*0044*/ 	.byte	0x03, 0x5f
        /*0046*/ 	.short	0x0101


	//----- nvinfo : EIATTR_VRC_CTA_INIT_COUNT
	.align		4
        /*0048*/ 	.byte	0x02, 0x4a
	.zero		1
	.zero		1


	//----- nvinfo : EIATTR_EXIT_INSTR_OFFSETS
	.align		4
        /*004c*/ 	.byte	0x04, 0x1c
        /*004e*/ 	.short	(.L_115 - .L_114)


	//   ....[0]....
.L_114:
        /*0050*/ 	.word	0x00000270


	//   ....[1]....
        /*0054*/ 	.word	0x000002f0


	//----- nvinfo : EIATTR_CRS_STACK_SIZE
	.align		4
.L_115:
        /*0058*/ 	.byte	0x04, 0x1e
        /*005a*/ 	.short	(.L_117 - .L_116)
.L_116:
        /*005c*/ 	.word	0x00000000


	//----- nvinfo : EIATTR_CBANK_PARAM_SIZE
	.align		4
.L_117:
        /*0060*/ 	.byte	0x03, 0x19
        /*0062*/ 	.short	0x0014


	//----- nvinfo : EIATTR_PARAM_CBANK
	.align		4
        /*0064*/ 	.byte	0x04, 0x0a
        /*0066*/ 	.short	(.L_119 - .L_118)
	.align		4
.L_118:
        /*0068*/ 	.word	index@(.nv.constant0._Z9reduce_v2PfS_i)
        /*006c*/ 	.short	0x0380
        /*006e*/ 	.short	0x0014


	//----- nvinfo : EIATTR_SW_WAR
	.align		4
.L_119:
        /*0070*/ 	.byte	0x04, 0x36
        /*0072*/ 	.short	(.L_121 - .L_120)
.L_120:
        /*0074*/ 	.word	0x00000008
.L_121:


//--------------------- .nv.info._Z9reduce_v0PfS_i --------------------------
	.section	.nv.info._Z9reduce_v0PfS_i,"",@"SHT_CUDA_INFO"
	.sectionflags	@""
	.align	4


	//----- nvinfo : EIATTR_CUDA_API_VERSION
	.align		4
        /*0000*/ 	.byte	0x04, 0x37
        /*0002*/ 	.short	(.L_123 - .L_122)
.L_122:
        /*0004*/ 	.word	0x00000082


	//----- nvinfo : EIATTR_KPARAM_INFO
	.align		4
.L_123:
        /*0008*/ 	.byte	0x04, 0x17
        /*000a*/ 	.short	(.L_125 - .L_124)
.L_124:
        /*000c*/ 	.word	0x00000000
        /*0010*/ 	.short	0x0002
        /*0012*/ 	.short	0x0010
        /*0014*/ 	.byte	0x00, 0xf0, 0x11, 0x00


	//----- nvinfo : EIATTR_KPARAM_INFO
	.align		4
.L_125:
        /*0018*/ 	.byte	0x04, 0x17
        /*001a*/ 	.short	(.L_127 - .L_126)
.L_126:
        /*001c*/ 	.word	0x00000000
        /*0020*/ 	.short	0x0001
        /*0022*/ 	.short	0x0008
        /*0024*/ 	.byte	0x00, 0xf5, 0x21, 0x00


	//----- nvinfo : EIATTR_KPARAM_INFO
	.align		4
.L_127:
        /*0028*/ 	.byte	0x04, 0x17
        /*002a*/ 	.short	(.L_129 - .L_128)
.L_128:
        /*002c*/ 	.word	0x00000000
        /*0030*/ 	.short	0x0000
        /*0032*/ 	.short	0x0000
        /*0034*/ 	.byte	0x00, 0xf5, 0x21, 0x00


	//----- nvinfo : EIATTR_SPARSE_MMA_MASK
	.align		4
.L_129:
        /*0038*/ 	.byte	0x03, 0x50
        /*003a*/ 	.short	0x0000


	//----- nvinfo : EIATTR_MAXREG_COUNT
	.align		4
        /*003c*/ 	.byte	0x03, 0x1b
        /*003e*/ 	.short	0x00ff


	//----- nvinfo : EIATTR_NUM_BARRIERS
	.align		4
        /*0040*/ 	.byte	0x02, 0x4c
        /*0042*/ 	.byte	0x01
	.zero		1


	//----- nvinfo : EIATTR_MERCURY_ISA_VERSION
	.align		4
        /*0044*/ 	.byte	0x03, 0x5f
        /*0046*/ 	.short	0x0101


	//----- nvinfo : EIATTR_VRC_CTA_INIT_COUNT
	.align		4
        /*0048*/ 	.byte	0x02, 0x4a
	.zero		1
	.zero		1


	//----- nvinfo : EIATTR_EXIT_INSTR_OFFSETS
	.align		4
        /*004c*/ 	.byte	0x04, 0x1c
        /*004e*/ 	.short	(.L_131 - .L_130)


	//   ....[0]....
.L_130:
        /*0050*/ 	.word	0x00000210


	//   ....[1]....
        /*0054*/ 	.word	0x00000280


	//----- nvinfo : EIATTR_CRS_STACK_SIZE
	.align		4
.L_131:
        /*0058*/ 	.byte	0x04, 0x1e
        /*005a*/ 	.short	(.L_133 - .L_132)
.L_132:
        /*005c*/ 	.word	0x00000000


	//----- nvinfo : EIATTR_CBANK_PARAM_SIZE
	.align		4
.L_133:
        /*0060*/ 	.byte	0x03, 0x19
        /*0062*/ 	.short	0x0014


	//----- nvinfo : EIATTR_PARAM_CBANK
	.align		4
        /*0064*/ 	.byte	0x04, 0x0a
        /*0066*/ 	.short	(.L_135 - .L_134)
	.align		4
.L_134:
        /*0068*/ 	.word	index@(.nv.constant0._Z9reduce_v0PfS_i)
        /*006c*/ 	.short	0x0380
        /*006e*/ 	.short	0x0014


	//----- nvinfo : EIATTR_SW_WAR
	.align		4
.L_135:
        /*0070*/ 	.byte	0x04, 0x36
        /*0072*/ 	.short	(.L_137 - .L_136)
.L_136:
        /*0074*/ 	.word	0x00000008
.L_137:


//--------------------- .nv.callgraph             --------------------------
	.section	.nv.callgraph,"",@"SHT_CUDA_CALLGRAPH"
	.align	4
	.sectionentsize	8
	.align		4
        /*0000*/ 	.word	0x00000000
	.align		4
        /*0004*/ 	.word	0xffffffff
	.align		4
        /*0008*/ 	.word	0x00000000
	.align		4
        /*000c*/ 	.word	0xfffffffe
	.align		4
        /*0010*/ 	.word	0x00000000
	.align		4
        /*0014*/ 	.word	0xfffffffd
	.align		4
        /*0018*/ 	.word	0x00000000
	.align		4
        /*001c*/ 	.word	0xfffffffc


//--------------------- .text._Z9reduce_v1ILj128EEvPfS0_i --------------------------
	.section	.text._Z9reduce_v1ILj128EEvPfS0_i,"ax",@progbits
	.align	128
        .global         _Z9reduce_v1ILj128EEvPfS0_i
        .type           _Z9reduce_v1ILj128EEvPfS0_i,@function
        .size           _Z9reduce_v1ILj128EEvPfS0_i,(.L_x_37 - _Z9reduce_v1ILj128EEvPfS0_i)
        .other          _Z9reduce_v1ILj128EEvPfS0_i,@"STO_CUDA_ENTRY STV_DEFAULT"
_Z9reduce_v1ILj128EEvPfS0_i:
.text._Z9reduce_v1ILj128EEvPfS0_i:
[----:B------:R-:W-:Y:S01]  /*0000*/  LDC R1, c[0x0][0x37c] ;  /* 0x0000df00ff017b82 */ /* 0x000fe20000000800 */
[----:B------:R-:W0:Y:S01]  /*0010*/  S2R R9, SR_CTAID.X ;  /* 0x0000000000097919 */ /* 0x000e220000002500 */
[----:B------:R-:W0:Y:S01]  /*0020*/  LDCU UR8, c[0x0][0x360] ;  /* 0x00006c00ff0877ac */ /* 0x000e220008000800 */
[----:B------:R-:W-:Y:S01]  /*0030*/  IMAD.MOV.U32 R0, RZ, RZ, RZ ;  /* 0x000000ffff007224 */ /* 0x000fe200078e00ff */
[----:B------:R-:W0:Y:S01]  /*0040*/  S2R R4, SR_TID.X ;  /* 0x0000000000047919 */ /* 0x000e220000002100 */
[----:B------:R-:W1:Y:S01]  /*0050*/  LDCU UR4, c[0x0][0x390] ;  /* 0x00007200ff0477ac */ /* 0x000e620008000800 */
[----:B------:R-:W2:Y:S01]  /*0060*/  LDCU.64 UR6, c[0x0][0x358] ;  /* 0x00006b00ff0677ac */ /* 0x000ea20008000a00 */
[----:B0-----:R-:W-:-:S05]  /*0070*/  IMAD R5, R9, UR8, R4 ;  /* 0x0000000809057c24 */ /* 0x001fca000f8e0204 */
[----:B-1----:R-:W-:-:S13]  /*0080*/  ISETP.GE.AND P0, PT, R5, UR4, PT ;  /* 0x0000000405007c0c */ /* 0x002fda000bf06270 */
[----:B------:R-:W0:Y:S02]  /*0090*/  @!P0 LDC.64 R2, c[0x0][0x380] ;  /* 0x0000e000ff028b82 */ /* 0x000e240000000a00 */
[----:B0-----:R-:W-:-:S05]  /*00a0*/  @!P0 IMAD.WIDE R2, R5, 0x4, R2 ;  /* 0x0000000405028825 */ /* 0x001fca00078e0202 */
[----:B--2---:R-:W2:Y:S01]  /*00b0*/  @!P0 LDG.E R0, desc[UR6][R2.64] ;  /* 0x0000000602008981 */ /* 0x004ea2000c1e1900 */
[----:B------:R-:W0:Y:S01]  /*00c0*/  S2UR UR5, SR_CgaCtaId ;  /* 0x00000000000579c3 */ /* 0x000e220000008800 */
[----:B------:R-:W-:Y:S01]  /*00d0*/  UMOV UR4, 0x400 ;  /* 0x0000040000047882 */ /* 0x000fe20000000000 */
[----:B------:R-:W-:Y:S02]  /*00e0*/  UISETP.GE.U32.AND UP0, UPT, UR8, 0x2, UPT ;  /* 0x000000020800788c */ /* 0x000fe4000bf06070 */
[----:B0-----:R-:W-:-:S06]  /*00f0*/  ULEA UR4, UR5, UR4, 0x18 ;  /* 0x0000000405047291 */ /* 0x001fcc000f8ec0ff */
[----:B------:R-:W-:-:S05]  /*0100*/  LEA R5, R4, UR4, 0x2 ;  /* 0x0000000404057c11 */ /* 0x000fca000f8e10ff */
[----:B--2---:R0:W-:Y:S01]  /*0110*/  STS [R5], R0 ;  /* 0x0000000005007388 */ /* 0x0041e20000000800 */
[----:B------:R-:W-:Y:S06]  /*0120*/  BAR.SYNC.DEFER_BLOCKING 0x0 ;  /* 0x0000000000007b1d */ /* 0x000fec0000010000 */
[----:B------:R-:W-:Y:S05]  /*0130*/  BRA.U !UP0, `(.L_x_0) ;  /* 0x0000000108487547 */ /* 0x000fea000b800000 */
[----:B0-----:R-:W-:-:S07]  /*0140*/  IMAD.U32 R0, RZ, RZ, UR8 ;  /* 0x00000008ff007e24 */ /* 0x001fce000f8e00ff */
.L_x_3:
[----:B------:R-:W-:Y:S01]  /*0150*/  SHF.R.U32.HI R11, RZ, 0x1, R0 ;  /* 0x00000001ff0b7819 */ /* 0x000fe20000011600 */
[----:B------:R-:W-:Y:S03]  /*0160*/  BSSY.RECONVERGENT B0, `(.L_x_1) ;  /* 0x000000b000007945 */ /* 0x000fe60003800200 */
[----:B------:R-:W-:-:S13]  /*0170*/  ISETP.GE.U32.AND P0, PT, R4, R11, PT ;  /* 0x0000000b0400720c */ /* 0x000fda0003f06070 */
[----:B0-----:R-:W-:Y:S05]  /*0180*/  @P0 BRA `(.L_x_2) ;  /* 0x0000000000200947 */ /* 0x001fea0003800000 */
[----:B------:R-:W-:Y:S01]  /*0190*/  IADD3 R2, PT, PT, R11, R4, RZ ;  /* 0x000000040b027210 */ /* 0x000fe20007ffe0ff */
[----:B------:R-:W-:Y:S03]  /*01a0*/  LDS R7, [R5] ;  /* 0x0000000005077984 */ /* 0x000fe60000000800 */
[----:B------:R-:W-:Y:S01]  /*01b0*/  ISETP.GE.U32.AND P0, PT, R2, UR8, PT ;  /* 0x0000000802007c0c */ /* 0x000fe2000bf06070 */
[----:B------:R-:W-:-:S12]  /*01c0*/  IMAD.MOV.U32 R2, RZ, RZ, RZ ;  /* 0x000000ffff027224 */ /* 0x000fd800078e00ff */
[----:B------:R-:W-:-:S05]  /*01d0*/  @!P0 LEA R3, R11, R5, 0x2 ;  /* 0x000000050b038211 */ /* 0x000fca00078e10ff */
[----:B------:R-:W0:Y:S02]  /*01e0*/  @!P0 LDS R2, [R3] ;  /* 0x0000000003028984 */ /* 0x000e240000000800 */
[----:B0-----:R-:W-:-:S05]  /*01f0*/  FADD R2, R7, R2 ;  /* 0x0000000207027221 */ /* 0x001fca0000000000 */
[----:B------:R0:W-:Y:S02]  /*0200*/  STS [R5], R2 ;  /* 0x0000000205007388 */ /* 0x0001e40000000800 */
.L_x_2:
[----:B------:R-:W-:Y:S05]  /*0210*/  BSYNC.RECONVERGENT B0 ;  /* 0x0000000000007941 */ /* 0x000fea0003800200 */
.L_x_1:
[----:B------:R-:W-:Y:S01]  /*0220*/  BAR.SYNC.DEFER_BLOCKING 0x0 ;  /* 0x0000000000007b1d */ /* 0x000fe20000010000 */
[----:B------:R-:W-:Y:S01]  /*0230*/  ISETP.GT.U32.AND P0, PT, R0, 0x3, PT ;  /* 0x000000030000780c */ /* 0x000fe20003f04070 */
[----:B------:R-:W-:-:S12]  /*0240*/  IMAD.MOV.U32 R0, RZ, RZ, R11 ;  /* 0x000000ffff007224 */ /* 0x000fd800078e000b */
[----:B------:R-:W-:Y:S05]  /*0250*/  @P0 BRA `(.L_x_3) ;  /* 0xfffffffc00bc0947 */ /* 0x000fea000383ffff */
.L_x_0:
[----:B------:R-:W-:-:S13]  /*0260*/  ISETP.NE.AND P0, PT, R4, RZ, PT ;  /* 0x000000ff0400720c */ /* 0x000fda0003f05270 */
[----:B------:R-:W-:Y:S05]  /*0270*/  @P0 EXIT ;  /* 0x000000000000094d */ /* 0x000fea0003800000 */
[----:B------:R-:W1:Y:S01]  /*0280*/  S2UR UR5, SR_CgaCtaId ;  /* 0x00000000000579c3 */ /* 0x000e620000008800 */
[----:B------:R-:W-:-:S07]  /*0290*/  UMOV UR4, 0x400 ;  /* 0x0000040000047882 */ /* 0x000fce0000000000 */
[----:B0-----:R-:W0:Y:S01]  /*02a0*/  LDC.64 R2, c[0x0][0x388] ;  /* 0x0000e200ff027b82 */ /* 0x001e220000000a00 */
[----:B-1----:R-:W-:Y:S01]  /*02b0*/  ULEA UR4, UR5, UR4, 0x18 ;  /* 0x0000000405047291 */ /* 0x002fe2000f8ec0ff */
[----:B0-----:R-:W-:-:S08]  /*02c0*/  IMAD.WIDE.U32 R2, R9, 0x4, R2 ;  /* 0x0000000409027825 */ /* 0x001fd000078e0002 */
[----:B------:R-:W0:Y:S04]  /*02d0*/  LDS R5, [UR4] ;  /* 0x00000004ff057984 */ /* 0x000e280008000800 */
[----:B0-----:R-:W-:Y:S01]  /*02e0*/  STG.E desc[UR6][R2.64], R5 ;  /* 0x0000000502007986 */ /* 0x001fe2000c101906 */
[----:B------:R-:W-:Y:S05]  /*02f0*/  EXIT ;  /* 0x000000000000794d */ /* 0x000fea0003800000 */
.L_x_4:
[----:B------:R-:W-:-:S00]  /*0300*/  BRA `(.L_x_4) ;  /* 0xfffffffc00fc7947 */ /* 0x000fc0000383ffff */
[----:B------:R-:W-:-:S00]  /*0310*/  NOP ;  /* 0x0000000000007918 */ /* 0x000fc00000000000 */
        /* <DEDUP_REMOVED lines=14> */
.L_x_37:


//--------------------- .text._Z9reduce_v5PfS_i   --------------------------
	.section	.text._Z9reduce_v5PfS_i,"ax",@progbits
	.align	128
        .global         _Z9reduce_v5PfS_i
        .type           _Z9reduce_v5PfS_i,@function
        .size           _Z9reduce_v5PfS_i,(.L_x_38 - _Z9reduce_v5PfS_i)
        .other          _Z9reduce_v5PfS_i,@"STO_CUDA_ENTRY STV_DEFAULT"
_Z9reduce_v5PfS_i:
.text._Z9reduce_v5PfS_i:
[----:B------:R-:W-:Y:S01]  /*0000*/  LDC R1, c[0x0][0x37c] ;  /* 0x0000df00ff017b82 */ /* 0x000fe20000000800 */
[----:B------:R-:W0:Y:S07]  /*0010*/  S2R R0, SR_TID.X ;  /* 0x0000000000007919 */ /* 0x000e2e0000002100 */
[----:B------:R-:W1:Y:S01]  /*0020*/  S2UR UR4, SR_CTAID.X ;  /* 0x00000000000479c3 */ /* 0x000e620000002500 */
[----:B------:R-:W-:Y:S07]  /*0030*/  BSSY.RECONVERGENT B0, `(.L_x_5) ;  /* 0x000007e000007945 */ /* 0x000fee0003800200 */
[----:B------:R-:W1:Y:S08]  /*0040*/  LDC R7, c[0x0][0x360] ;  /* 0x0000d800ff077b82 */ /* 0x000e700000000800 */
[----:B------:R-:W2:Y:S01]  /*0050*/  LDC R8, c[0x0][0x390] ;  /* 0x0000e400ff087b82 */ /* 0x000ea20000000800 */
[----:B0-----:R-:W-:Y:S01]  /*0060*/  LOP3.LUT R6, R0, 0x1f, RZ, 0xc0, !PT ;  /* 0x0000001f00067812 */ /* 0x001fe200078ec0ff */
[----:B-1----:R-:W-:Y:S01]  /*0070*/  IMAD R9, R7, UR4, R0 ;  /* 0x0000000407097c24 */ /* 0x002fe2000f8e0200 */
[----:B------:R-:W0:Y:S04]  /*0080*/  LDCU.64 UR4, c[0x0][0x358] ;  /* 0x00006b00ff0477ac */ /* 0x000e280008000a00 */
[----:B------:R-:W-:-:S04]  /*0090*/  SHF.L.U32 R9, R9, 0x2, RZ ;  /* 0x0000000209097819 */ /* 0x000fc800000006ff */
[----:B------:R-:W-:-:S04]  /*00a0*/  IADD3 R3, PT, PT, R9, 0x3, RZ ;  /* 0x0000000309037810 */ /* 0x000fc80007ffe0ff */
[----:B--2---:R-:W-:-:S13]  /*00b0*/  ISETP.GE.AND P0, PT, R3, R8, PT ;  /* 0x000000080300720c */ /* 0x004fda0003f06270 */
[----:B0-----:R-:W-:Y:S05]  /*00c0*/  @P0 BRA `(.L_x_6) ;  /* 0x00000000001c0947 */ /* 0x001fea0003800000 */
[----:B------:R-:W0:Y:S02]  /*00d0*/  LDC.64 R2, c[0x0][0x380] ;  /* 0x0000e000ff027b82 */ /* 0x000e240000000a00 */
[----:B0-----:R-:W-:-:S05]  /*00e0*/  IMAD.WIDE R2, R9, 0x4, R2 ;  /* 0x0000000409027825 */ /* 0x001fca00078e0202 */
[----:B------:R-:W2:Y:S02]  /*00f0*/  LDG.E.128 R8, desc[UR4][R2.64] ;  /* 0x0000000402087981 */ /* 0x000ea4000c1e1d00 */
[----:B--2---:R-:W-:-:S04]  /*0100*/  FADD R9, R8, R9 ;  /* 0x0000000908097221 */ /* 0x004fc80000000000 */
[----:B------:R-:W-:-:S04]  /*0110*/  FADD R10, R10, R9 ;  /* 0x000000090a0a7221 */ /* 0x000fc80000000000 */
[----:B------:R-:W-:Y:S01]  /*0120*/  FADD R10, R11, R10 ;  /* 0x0000000a0b0a7221 */ /* 0x000fe20000000000 */
[----:B------:R-:W-:Y:S06]  /*0130*/  BRA `(.L_x_7) ;  /* 0x0000000400b47947 */ /* 0x000fec0003800000 */
.L_x_6:
[----:B------:R-:W-:Y:S01]  /*0140*/  ISETP.GE.AND P0, PT, R9, R8, PT ;  /* 0x000000080900720c */ /* 0x000fe20003f06270 */
[----:B------:R-:W-:-:S12]  /*0150*/  HFMA2 R10, -RZ, RZ, 0, 0 ;  /* 0x00000000ff0a7431 */ /* 0x000fd800000001ff */
[----:B------:R-:W-:Y:S05]  /*0160*/  @P0 BRA `(.L_x_7) ;  /* 0x0000000400a80947 */ /* 0x000fea0003800000 */
[CC--:B------:R-:W-:Y:S01]  /*0170*/  IADD3 R2, PT, PT, R9.reuse, -R8.reuse, RZ ;  /* 0x8000000809027210 */ /* 0x0c0fe20007ffe0ff */
[----:B------:R-:W-:Y:S01]  /*0180*/  BSSY.RECONVERGENT B1, `(.L_x_8) ;  /* 0x0000032000017945 */ /* 0x000fe20003800200 */
[----:B------:R-:W-:Y:S02]  /*0190*/  IADD3 R11, PT, PT, -R9, R8, RZ ;  /* 0x00000008090b7210 */ /* 0x000fe40007ffe1ff */
[----:B------:R-:W-:Y:S02]  /*01a0*/  ISETP.GT.U32.AND P1, PT, R2, -0x10, PT ;  /* 0xfffffff00200780c */ /* 0x000fe40003f24070 */
[----:B------:R-:W-:Y:S02]  /*01b0*/  LOP3.LUT R26, R11, 0xf, RZ, 0xc0, !PT ;  /* 0x0000000f0b1a7812 */ /* 0x000fe400078ec0ff */
[----:B------:R-:W-:Y:S02]  /*01c0*/  MOV R10, RZ ;  /* 0x000000ff000a7202 */ /* 0x000fe40000000f00 */
[----:B------:R-:W-:-:S07]  /*01d0*/  ISETP.NE.AND P0, PT, R26, RZ, PT ;  /* 0x000000ff1a00720c */ /* 0x000fce0003f05270 */
[----:B------:R-:W-:Y:S06]  /*01e0*/  @P1 BRA `(.L_x_9) ;  /* 0x0000000000ac1947 */ /* 0x000fec0003800000 */
[----:B------:R-:W0:Y:S01]  /*01f0*/  LDC.64 R2, c[0x0][0x380] ;  /* 0x0000e000ff027b82 */ /* 0x000e220000000a00 */
[----:B------:R-:W-:Y:S01]  /*0200*/  LOP3.LUT R12, R11, 0xfffffff0, RZ, 0xc0, !PT ;  /* 0xfffffff00b0c7812 */ /* 0x000fe200078ec0ff */
[----:B------:R-:W-:-:S03]  /*0210*/  IMAD.MOV.U32 R10, RZ, RZ, RZ ;  /* 0x000000ffff0a7224 */ /* 0x000fc600078e00ff */
[----:B------:R-:W-:Y:S02]  /*0220*/  IADD3 R12, PT, PT, -R12, RZ, RZ ;  /* 0x000000ff0c0c7210 */ /* 0x000fe40007ffe1ff */
[----:B0-----:R-:W-:-:S04]  /*0230*/  IADD3 R2, P1, PT, R2, 0x20, RZ ;  /* 0x0000002002027810 */ /* 0x001fc80007f3e0ff */
[----:B------:R-:W-:-:S09]  /*0240*/  IADD3.X R3, PT, PT, RZ, R3, RZ, P1, !PT ;  /* 0x00000003ff037210 */ /* 0x000fd20000ffe4ff */
.L_x_10:
[----:B------:R-:W-:-:S05]  /*0250*/  IMAD.WIDE R4, R9, 0x4, R2 ;  /* 0x0000000409047825 */ /* 0x000fca00078e0202 */
[----:B------:R-:W2:Y:S04]  /*0260*/  LDG.E R25, desc[UR4][R4.64+-0x20] ;  /* 0xffffe00404197981 */ /* 0x000ea8000c1e1900 */
[----:B------:R-:W3:Y:S04]  /*0270*/  LDG.E R24, desc[UR4][R4.64+-0x1c] ;  /* 0xffffe40404187981 */ /* 0x000ee8000c1e1900 */
[----:B------:R-:W4:Y:S04]  /*0280*/  LDG.E R13, desc[UR4][R4.64+-0x18] ;  /* 0xffffe804040d7981 */ /* 0x000f28000c1e1900 */
[----:B------:R-:W5:Y:S04]  /*0290*/  LDG.E R14, desc[UR4][R4.64+-0x14] ;  /* 0xffffec04040e7981 */ /* 0x000f68000c1e1900 */
        /* <DEDUP_REMOVED lines=8> */
[----:B------:R-:W5:Y:S01]  /*0320*/  LDG.E R23, desc[UR4][R4.64+0x10] ;  /* 0x0000100404177981 */ /* 0x000f62000c1e1900 */
[----:B--2---:R-:W-:-:S03]  /*0330*/  FADD R25, R25, R10 ;  /* 0x0000000a19197221 */ /* 0x004fc60000000000 */
[----:B------:R-:W2:Y:S01]  /*0340*/  LDG.E R10, desc[UR4][R4.64+0x14] ;  /* 0x00001404040a7981 */ /* 0x000ea2000c1e1900 */
[----:B---3--:R-:W-:-:S03]  /*0350*/  FADD R28, R25, R24 ;  /* 0x00000018191c7221 */ /* 0x008fc60000000000 */
[----:B------:R-:W3:Y:S04]  /*0360*/  LDG.E R24, desc[UR4][R4.64+0x18] ;  /* 0x0000180404187981 */ /* 0x000ee8000c1e1900 */
[----:B------:R-:W3:Y:S01]  /*0370*/  LDG.E R25, desc[UR4][R4.64+0x1c] ;  /* 0x00001c0404197981 */ /* 0x000ee2000c1e1900 */
[----:B----4-:R-:W-:Y:S01]  /*0380*/  FADD R13, R28, R13 ;  /* 0x0000000d1c0d7221 */ /* 0x010fe20000000000 */
[----:B------:R-:W-:Y:S02]  /*0390*/  IADD3 R12, PT, PT, R12, 0x10, RZ ;  /* 0x000000100c0c7810 */ /* 0x000fe40007ffe0ff */
[----:B------:R-:W-:Y:S01]  /*03a0*/  IADD3 R9, PT, PT, R9, 0x10, RZ ;  /* 0x0000001009097810 */ /* 0x000fe20007ffe0ff */
[----:B-----5:R-:W-:Y:S01]  /*03b0*/  FADD R14, R13, R14 ;  /* 0x0000000e0d0e7221 */ /* 0x020fe20000000000 */
[----:B------:R-:W-:-:S03]  /*03c0*/  ISETP.NE.AND P1, PT, R12, RZ, PT ;  /* 0x000000ff0c00720c */ /* 0x000fc60003f25270 */
[----:B------:R-:W-:-:S04]  /*03d0*/  FADD R15, R14, R15 ;  /* 0x0000000f0e0f7221 */ /* 0x000fc80000000000 */
        /* <DEDUP_REMOVED lines=8> */
[----:B--2---:R-:W-:-:S04]  /*0460*/  FADD R23, R23, R10 ;  /* 0x0000000a17177221 */ /* 0x004fc80000000000 */
[----:B---3--:R-:W-:-:S04]  /*0470*/  FADD R24, R23, R24 ;  /* 0x0000001817187221 */ /* 0x008fc80000000000 */
[----:B------:R-:W-:Y:S01]  /*0480*/  FADD R10, R24, R25 ;  /* 0x00000019180a7221 */ /* 0x000fe20000000000 */
[----:B------:R-:W-:Y:S06]  /*0490*/  @P1 BRA `(.L_x_10) ;  /* 0xfffffffc006c1947 */ /* 0x000fec000383ffff */
.L_x_9:
[----:B------:R-:W-:Y:S05]  /*04a0*/  BSYNC.RECONVERGENT B1 ;  /* 0x0000000000017941 */ /* 0x000fea0003800200 */
.L_x_8:
[----:B------:R-:W-:Y:S05]  /*04b0*/  @!P0 BRA `(.L_x_7) ;  /* 0x0000000000d48947 */ /* 0x000fea0003800000 */
[----:B------:R-:W-:Y:S01]  /*04c0*/  ISETP.GE.U32.AND P0, PT, R26, 0x8, PT ;  /* 0x000000081a00780c */ /* 0x000fe20003f06070 */
[----:B------:R-:W-:Y:S01]  /*04d0*/  BSSY.RECONVERGENT B1, `(.L_x_11) ;  /* 0x0000017000017945 */ /* 0x000fe20003800200 */
[----:B------:R-:W-:-:S04]  /*04e0*/  LOP3.LUT R12, R11, 0x7, RZ, 0xc0, !PT ;  /* 0x000000070b0c7812 */ /* 0x000fc800078ec0ff */
[----:B------:R-:W-:-:S07]  /*04f0*/  ISETP.NE.AND P1, PT, R12, RZ, PT ;  /* 0x000000ff0c00720c */ /* 0x000fce0003f25270 */
[----:B------:R-:W-:Y:S06]  /*0500*/  @!P0 BRA `(.L_x_12) ;  /* 0x00000000004c8947 */ /* 0x000fec0003800000 */
[----:B------:R-:W0:Y:S02]  /*0510*/  LDC.64 R2, c[0x0][0x380] ;  /* 0x0000e000ff027b82 */ /* 0x000e240000000a00 */
[----:B0-----:R-:W-:-:S05]  /*0520*/  IMAD.WIDE R2, R9, 0x4, R2 ;  /* 0x0000000409027825 */ /* 0x001fca00078e0202 */
[----:B------:R-:W2:Y:S04]  /*0530*/  LDG.E R5, desc[UR4][R2.64] ;  /* 0x0000000402057981 */ /* 0x000ea8000c1e1900 */
[----:B------:R-:W3:Y:S04]  /*0540*/  LDG.E R4, desc[UR4][R2.64+0x4] ;  /* 0x0000040402047981 */ /* 0x000ee8000c1e1900 */
[----:B------:R-:W4:Y:S04]  /*0550*/  LDG.E R11, desc[UR4][R2.64+0x8] ;  /* 0x00000804020b7981 */ /* 0x000f28000c1e1900 */
[----:B------:R-:W5:Y:S04]  /*0560*/  LDG.E R13, desc[UR4][R2.64+0xc] ;  /* 0x00000c04020d7981 */ /* 0x000f68000c1e1900 */
[----:B------:R-:W5:Y:S04]  /*0570*/  LDG.E R15, desc[UR4][R2.64+0x10] ;  /* 0x00001004020f7981 */ /* 0x000f68000c1e1900 */
[----:B------:R-:W5:Y:S04]  /*0580*/  LDG.E R17, desc[UR4][R2.64+0x14] ;  /* 0x0000140402117981 */ /* 0x000f68000c1e1900 */
[----:B------:R-:W5:Y:S04]  /*0590*/  LDG.E R19, desc[UR4][R2.64+0x18] ;  /* 0x0000180402137981 */ /* 0x000f68000c1e1900 */
[----:B------:R-:W5:Y:S01]  /*05a0*/  LDG.E R21, desc[UR4][R2.64+0x1c] ;  /* 0x00001c0402157981 */ /* 0x000f62000c1e1900 */
[----:B------:R-:W-:-:S02]  /*05b0*/  VIADD R9, R9, 0x8 ;  /* 0x0000000809097836 */ /* 0x000fc40000000000 */
[----:B--2---:R-:W-:-:S04]  /*05c0*/  FADD R5, R10, R5 ;  /* 0x000000050a057221 */ /* 0x004fc80000000000 */
[----:B---3--:R-:W-:-:S04]  /*05d0*/  FADD R4, R5, R4 ;  /* 0x0000000405047221 */ /* 0x008fc80000000000 */
[----:B----4-:R-:W-:-:S04]  /*05e0*/  FADD R4, R4, R11 ;  /* 0x0000000b04047221 */ /* 0x010fc80000000000 */
[----:B-----5:R-:W-:-:S04]  /*05f0*/  FADD R4, R4, R13 ;  /* 0x0000000d04047221 */ /* 0x020fc80000000000 */
[----:B------:R-:W-:-:S04]  /*0600*/  FADD R4, R4, R15 ;  /* 0x0000000f04047221 */ /* 0x000fc80000000000 */
[----:B------:R-:W-:-:S04]  /*0610*/  FADD R4, R4, R17 ;  /* 0x0000001104047221 */ /* 0x000fc80000000000 */
[----:B------:R-:W-:-:S04]  /*0620*/  FADD R4, R4, R19 ;  /* 0x0000001304047221 */ /* 0x000fc80000000000 */
[----:B------:R-:W-:-:S07]  /*0630*/  FADD R10, R4, R21 ;  /* 0x00000015040a7221 */ /* 0x000fce0000000000 */
.L_x_12:
[----:B------:R-:W-:Y:S05]  /*0640*/  BSYNC.RECONVERGENT B1 ;  /* 0x0000000000017941 */ /* 0x000fea0003800200 */
.L_x_11:
        /* <DEDUP_REMOVED lines=11> */
[----:B------:R-:W5:Y:S01]  /*0700*/  LDG.E R13, desc[UR4][R2.64+0xc] ;  /* 0x00000c04020d7981 */ /* 0x000f62000c1e1900 */
[----:B------:R-:W-:Y:S01]  /*0710*/  IADD3 R9, PT, PT, R9, 0x4, RZ ;  /* 0x0000000409097810 */ /* 0x000fe20007ffe0ff */
[----:B--2---:R-:W-:-:S04]  /*0720*/  FADD R5, R10, R5 ;  /* 0x000000050a057221 */ /* 0x004fc80000000000 */
[----:B---3--:R-:W-:-:S04]  /*0730*/  FADD R4, R5, R4 ;  /* 0x0000000405047221 */ /* 0x008fc80000000000 */
[----:B----4-:R-:W-:-:S04]  /*0740*/  FADD R4, R4, R11 ;  /* 0x0000000b04047221 */ /* 0x010fc80000000000 */
[----:B-----5:R-:W-:-:S07]  /*0750*/  FADD R10, R4, R13 ;  /* 0x0000000d040a7221 */ /* 0x020fce0000000000 */
.L_x_14:
[----:B------:R-:W-:Y:S05]  /*0760*/  BSYNC.RECONVERGENT B1 ;  /* 0x0000000000017941 */ /* 0x000fea0003800200 */
.L_x_13:
[----:B------:R-:W-:Y:S05]  /*0770*/  @!P1 BRA `(.L_x_7) ;  /* 0x0000000000249947 */ /* 0x000fea0003800000 */
[----:B------:R-:W0:Y:S01]  /*0780*/  LDC.64 R4, c[0x0][0x380] ;  /* 0x0000e000ff047b82 */ /* 0x000e220000000a00 */
[----:B------:R-:W-:-:S07]  /*0790*/  IADD3 R8, PT, PT, -R8, RZ, RZ ;  /* 0x000000ff08087210 */ /* 0x000fce0007ffe1ff */
.L_x_15:
[----:B0-----:R-:W-:-:S06]  /*07a0*/  IMAD.WIDE R2, R9, 0x4, R4 ;  /* 0x0000000409027825 */ /* 0x001fcc00078e0204 */
[----:B------:R-:W2:Y:S01]  /*07b0*/  LDG.E R3, desc[UR4][R2.64] ;  /* 0x0000000402037981 */ /* 0x000ea2000c1e1900 */
[----:B------:R-:W-:Y:S02]  /*07c0*/  IADD3 R8, PT, PT, R8, 0x1, RZ ;  /* 0x0000000108087810 */ /* 0x000fe40007ffe0ff */
[----:B------:R-:W-:Y:S02]  /*07d0*/  IADD3 R9, PT, PT, R9, 0x1, RZ ;  /* 0x0000000109097810 */ /* 0x000fe40007ffe0ff */
[----:B------:R-:W-:Y:S01]  /*07e0*/  ISETP.NE.AND P0, PT, R8, RZ, PT ;  /* 0x000000ff0800720c */ /* 0x000fe20003f05270 */
[----:B--2---:R-:W-:-:S12]  /*07f0*/  FADD R10, R3, R10 ;  /* 0x0000000a030a7221 */ /* 0x004fd80000000000 */
[----:B------:R-:W-:Y:S05]  /*0800*/  @P0 BRA `(.L_x_15) ;  /* 0xfffffffc00e40947 */ /* 0x000fea000383ffff */
.L_x_7:
[----:B------:R-:W-:Y:S05]  /*0810*/  BSYNC.RECONVERGENT B0 ;  /* 0x0000000000007941 */ /* 0x000fea0003800200 */
.L_x_5:
[----:B------:R-:W0:Y:S01]  /*0820*/  SHFL.DOWN PT, R3, R10, 0x10, 0x1f ;  /* 0x0a001f000a037f89 */ /* 0x000e2200000e0000 */
[----:B------:R-:W-:Y:S02]  /*0830*/  ISETP.NE.AND P0, PT, R6, RZ, PT ;  /* 0x000000ff0600720c */ /* 0x000fe40003f05270 */
[----:B------:R-:W-:-:S11]  /*0840*/  ISETP.GT.U32.AND P1, PT, R0, 0x1f, PT ;  /* 0x0000001f0000780c */ /* 0x000fd60003f24070 */
[----:B------:R-:W1:Y:S01]  /*0850*/  @!P0 S2R R11, SR_CgaCtaId ;  /* 0x00000000000b8919 */ /* 0x000e620000008800 */
[----:B------:R-:W-:-:S04]  /*0860*/  @!P0 SHF.R.U32.HI R8, RZ, 0x3, R0 ;  /* 0x00000003ff088819 */ /* 0x000fc80000011600 */
[----:B------:R-:W-:Y:S01]  /*0870*/  @!P0 LOP3.LUT R8, R8, 0x7c, RZ, 0xc0, !PT ;  /* 0x0000007c08088812 */ /* 0x000fe200078ec0ff */
[----:B0-----:R-:W-:Y:S01]  /*0880*/  FADD R3, R3, R10 ;  /* 0x0000000a03037221 */ /* 0x001fe20000000000 */
[----:B------:R-:W-:-:S04]  /*0890*/  @!P0 MOV R10, 0x400 ;  /* 0x00000400000a8802 */ /* 0x000fc80000000f00 */
[----:B------:R-:W0:Y:S02]  /*08a0*/  SHFL.DOWN PT, R2, R3, 0x8, 0x1f ;  /* 0x09001f0003027f89 */ /* 0x000e2400000e0000 */
[----:B0-----:R-:W-:Y:S01]  /*08b0*/  FADD R2, R3, R2 ;  /* 0x0000000203027221 */ /* 0x001fe20000000000 */
[----:B-1----:R-:W-:-:S04]  /*08c0*/  @!P0 LEA R3, R11, R10, 0x18 ;  /* 0x0000000a0b038211 */ /* 0x002fc800078ec0ff */
[----:B------:R-:W0:Y:S01]  /*08d0*/  SHFL.DOWN PT, R5, R2, 0x4, 0x1f ;  /* 0x08801f0002057f89 */ /* 0x000e2200000e0000 */
[----:B------:R-:W-:Y:S02]  /*08e0*/  @!P0 IMAD.IADD R3, R8, 0x1, R3 ;  /* 0x0000000108038824 */ /* 0x000fe400078e0203 */
[----:B0-----:R-:W-:-:S05]  /*08f0*/  FADD R5, R2, R5 ;  /* 0x0000000502057221 */ /* 0x001fca0000000000 */
[----:B------:R-:W0:Y:S02]  /*0900*/  SHFL.DOWN PT, R4, R5, 0x2, 0x1f ;  /* 0x08401f0005047f89 */ /* 0x000e2400000e0000 */
[----:B0-----:R-:W-:-:S05]  /*0910*/  FADD R4, R5, R4 ;  /* 0x0000000405047221 */ /* 0x001fca0000000000 */
[----:B------:R-:W0:Y:S02]  /*0920*/  SHFL.DOWN PT, R9, R4, 0x1, 0x1f ;  /* 0x08201f0004097f89 */ /* 0x000e2400000e0000 */
[----:B0-----:R-:W-:-:S05]  /*0930*/  FADD R0, R4, R9 ;  /* 0x0000000904007221 */ /* 0x001fca0000000000 */
[----:B------:R0:W-:Y:S01]  /*0940*/  @!P0 STS [R3], R0 ;  /* 0x0000000003008388 */ /* 0x0001e20000000800 */
[----:B------:R-:W-:Y:S06]  /*0950*/  BAR.SYNC.DEFER_BLOCKING 0x0 ;  /* 0x0000000000007b1d */ /* 0x000fec0000010000 */
[----:B------:R-:W-:Y:S05]  /*0960*/  @P1 EXIT ;  /* 0x000000000000194d */ /* 0x000fea0003800000 */
[C---:B0-----:R-:W-:Y:S02]  /*0970*/  IADD3 R0, PT, PT, R7.reuse, 0x1f, RZ ;  /* 0x0000001f07007810 */ /* 0x041fe40007ffe0ff */
[----:B------:R-:W-:Y:S02]  /*0980*/  ISETP.GE.U32.AND P2, PT, R7, 0x21, PT ;  /* 0x000000210700780c */ /* 0x000fe40003f46070 */
[----:B------:R-:W-:-:S04]  /*0990*/  SHF.R.U32.HI R3, RZ, 0x5, R0 ;  /* 0x00000005ff037819 */ /* 0x000fc80000011600 */
[----:B------:R-:W-:-:S13]  /*09a0*/  ISETP.GE.U32.AND P1, PT, R6, R3, PT ;  /* 0x000000030600720c */ /* 0x000fda0003f26070 */
[----:B------:R-:W0:Y:S01]  /*09b0*/  @!P1 S2R R5, SR_CgaCtaId ;  /* 0x0000000000059919 */ /* 0x000e220000008800 */
[----:B------:R-:W-:-:S04]  /*09c0*/  @!P1 MOV R0, 0x400 ;  /* 0x0000040000009802 */ /* 0x000fc80000000f00 */
[----:B0-----:R-:W-:Y:S02]  /*09d0*/  @!P1 LEA R9, R5, R0, 0x18 ;  /* 0x0000000005099211 */ /* 0x001fe400078ec0ff */
[----:B------:R-:W-:Y:S02]  /*09e0*/  MOV R5, RZ ;  /* 0x000000ff00057202 */ /* 0x000fe40000000f00 */
[----:B------:R-:W-:-:S05]  /*09f0*/  @!P1 LEA R6, R6, R9, 0x2 ;  /* 0x0000000906069211 */ /* 0x000fca00078e10ff */
[----:B------:R0:W1:Y:S01]  /*0a00*/  @!P1 LDS R5, [R6] ;  /* 0x0000000006059984 */ /* 0x0000620000000800 */
[----:B------:R-:W-:Y:S05]  /*0a10*/  @!P2 BRA `(.L_x_16) ;  /* 0x000000000018a947 */ /* 0x000fea0003800000 */
.L_x_17:
[----:B------:R-:W-:Y:S02]  /*0a20*/  SHF.R.U32.HI R0, RZ, 0x1, R3 ;  /* 0x00000001ff007819 */ /* 0x000fe40000011603 */
[----:B------:R-:W-:Y:S02]  /*0a30*/  ISETP.GT.U32.AND P1, PT, R3, 0x3, PT ;  /* 0x000000030300780c */ /* 0x000fe40003f24070 */
[----:B------:R-:W-:Y:S01]  /*0a40*/  MOV R3, R0 ;  /* 0x0000000000037202 */ /* 0x000fe20000000f00 */
[----:B-1----:R-:W1:Y:S02]  /*0a50*/  SHFL.DOWN PT, R2, R5, R0, 0x1f ;  /* 0x08001f0005027589 */ /* 0x002e6400000e0000 */
[----:B-1----:R-:W-:-:S08]  /*0a60*/  FADD R5, R2, R5 ;  /* 0x0000000502057221 */ /* 0x002fd00000000000 */
[----:B------:R-:W-:Y:S05]  /*0a70*/  @P1 BRA `(.L_x_17) ;  /* 0xfffffffc00e81947 */ /* 0x000fea000383ffff */
.L_x_16:
[----:B------:R-:W-:Y:S05]  /*0a80*/  @P0 EXIT ;  /* 0x000000000000094d */ /* 0x000fea0003800000 */
[----:B------:R-:W1:Y:S02]  /*0a90*/  LDC.64 R2, c[0x0][0x388] ;  /* 0x0000e200ff027b82 */ /* 0x000e640000000a00 */
[----:B-1----:R-:W-:Y:S01]  /*0aa0*/  REDG.E.ADD.F32.FTZ.RN.STRONG.GPU desc[UR4][R2.64], R5 ;  /* 0x00000005020079a6 */ /* 0x002fe2000c12f304 */
[----:B------:R-:W-:Y:S05]  /*0ab0*/  EXIT ;  /* 0x000000000000794d */ /* 0x000fea0003800000 */
.L_x_18:
        /* <DEDUP_REMOVED lines=12> */
.L_x_38:


//--------------------- .text._Z9reduce_v4PfS_i   --------------------------
	.section	.text._Z9reduce_v4PfS_i,"ax",@progbits
	.align	128
        .global         _Z9reduce_v4PfS_i
        .type           _Z9reduce_v4PfS_i,@function
        .size           _Z9reduce_v4PfS_i,(.L_x_39 - _Z9reduce_v4PfS_i)
        .other          _Z9reduce_v4PfS_i,@"STO_CUDA_ENTRY STV_DEFAULT"
_Z9reduce_v4PfS_i:
.text._Z9reduce_v4PfS_i:
[----:B------:R-:W-:Y:S01]  /*0000*/  LDC R1, c[0x0][0x37c] ;  /* 0x0000df00ff017b82 */ /* 0x000fe20000000800 */
[----:B------:R-:W0:Y:S07]  /*0010*/  S2R R13, SR_TID.X ;  /* 0x00000000000d7919 */ /* 0x000e2e0000002100 */
[----:B------:R-:W0:Y:S01]  /*0020*/  S2UR UR4, SR_CTAID.X ;  /* 0x00000000000479c3 */ /* 0x000e220000002500 */
[----:B------:R-:W1:Y:S01]  /*0030*/  LDCU UR5, c[0x0][0x390] ;  /* 0x00007200ff0577ac */ /* 0x000e620008000800 */
[----:B------:R-:W-:-:S06]  /*0040*/  IMAD.MOV.U32 R6, RZ, RZ, RZ ;  /* 0x000000ffff067224 */ /* 0x000fcc00078e00ff */
[----:B------:R-:W0:Y:S02]  /*0050*/  LDC R0, c[0x0][0x360] ;  /* 0x0000d800ff007b82 */ /* 0x000e240000000800 */
[----:B0-----:R-:W-:-:S05]  /*0060*/  IMAD R5, R0, UR4, R13 ;  /* 0x0000000400057c24 */ /* 0x001fca000f8e020d */
[----:B-1----:R-:W-:Y:S01]  /*0070*/  ISETP.GE.AND P0, PT, R5, UR5, PT ;  /* 0x0000000505007c0c */ /* 0x002fe2000bf06270 */
[----:B------:R-:W0:-:S12]  /*0080*/  LDCU.64 UR4, c[0x0][0x358] ;  /* 0x00006b00ff0477ac */ /* 0x000e180008000a00 */
[----:B------:R-:W1:Y:S02]  /*0090*/  @!P0 LDC.64 R2, c[0x0][0x380] ;  /* 0x0000e000ff028b82 */ /* 0x000e640000000a00 */
[----:B-1----:R-:W-:-:S05]  /*00a0*/  @!P0 IMAD.WIDE R2, R5, 0x4, R2 ;  /* 0x0000000405028825 */ /* 0x002fca00078e0202 */
[----:B0-----:R-:W2:Y:S01]  /*00b0*/  @!P0 LDG.E R6, desc[UR4][R2.64] ;  /* 0x0000000402068981 */ /* 0x001ea2000c1e1900 */
[----:B------:R-:W-:-:S03]  /*00c0*/  ISETP.GT.U32.AND P1, PT, R13, 0x1f, PT ;  /* 0x0000001f0d00780c */ /* 0x000fc60003f24070 */
[----:B--2---:R-:W0:Y:S02]  /*00d0*/  SHFL.DOWN PT, R5, R6, 0x10, 0x1f ;  /* 0x0a001f0006057f89 */ /* 0x004e2400000e0000 */
[----:B0-----:R-:W-:-:S05]  /*00e0*/  FADD R5, R5, R6 ;  /* 0x0000000605057221 */ /* 0x001fca0000000000 */
[----:B------:R-:W0:Y:S02]  /*00f0*/  SHFL.DOWN PT, R4, R5, 0x8, 0x1f ;  /* 0x09001f0005047f89 */ /* 0x000e2400000e0000 */
[----:B0-----:R-:W-:-:S05]  /*0100*/  FADD R7, R5, R4 ;  /* 0x0000000405077221 */ /* 0x001fca0000000000 */
[----:B------:R-:W0:Y:S02]  /*0110*/  SHFL.DOWN PT, R4, R7, 0x4, 0x1f ;  /* 0x08801f0007047f89 */ /* 0x000e2400000e0000 */
[----:B0-----:R-:W-:Y:S01]  /*0120*/  FADD R8, R7, R4 ;  /* 0x0000000407087221 */ /* 0x001fe20000000000 */
[----:B------:R-:W-:-:S04]  /*0130*/  LOP3.LUT R4, R13, 0x1f, RZ, 0xc0, !PT ;  /* 0x0000001f0d047812 */ /* 0x000fc800078ec0ff */
[----:B------:R-:W0:Y:S01]  /*0140*/  SHFL.DOWN PT, R9, R8, 0x2, 0x1f ;  /* 0x08401f0008097f89 */ /* 0x000e2200000e0000 */
[----:B------:R-:W-:-:S13]  /*0150*/  ISETP.NE.AND P0, PT, R4, RZ, PT ;  /* 0x000000ff0400720c */ /* 0x000fda0003f05270 */
[----:B------:R-:W1:Y:S01]  /*0160*/  @!P0 S2R R11, SR_CgaCtaId ;  /* 0x00000000000b8919 */ /* 0x000e620000008800 */
[----:B------:R-:W-:Y:S02]  /*0170*/  @!P0 MOV R6, 0x400 ;  /* 0x0000040000068802 */ /* 0x000fe40000000f00 */
[----:B------:R-:W-:-:S04]  /*0180*/  @!P0 SHF.R.U32.HI R3, RZ, 0x3, R13 ;  /* 0x00000003ff038819 */ /* 0x000fc8000001160d */
[----:B------:R-:W-:Y:S01]  /*0190*/  @!P0 LOP3.LUT R3, R3, 0x7c, RZ, 0xc0, !PT ;  /* 0x0000007c03038812 */ /* 0x000fe200078ec0ff */
[----:B0-----:R-:W-:-:S05]  /*01a0*/  FADD R9, R8, R9 ;  /* 0x0000000908097221 */ /* 0x001fca0000000000 */
[----:B------:R-:W0:Y:S01]  /*01b0*/  SHFL.DOWN PT, R2, R9, 0x1, 0x1f ;  /* 0x08201f0009027f89 */ /* 0x000e2200000e0000 */
[----:B-1----:R-:W-:-:S05]  /*01c0*/  @!P0 LEA R6, R11, R6, 0x18 ;  /* 0x000000060b068211 */ /* 0x002fca00078ec0ff */
[----:B------:R-:W-:Y:S02]  /*01d0*/  @!P0 IMAD.IADD R3, R3, 0x1, R6 ;  /* 0x0000000103038824 */ /* 0x000fe400078e0206 */
[----:B0-----:R-:W-:-:S05]  /*01e0*/  FADD R2, R9, R2 ;  /* 0x0000000209027221 */ /* 0x001fca0000000000 */
[----:B------:R0:W-:Y:S01]  /*01f0*/  @!P0 STS [R3], R2 ;  /* 0x0000000203008388 */ /* 0x0001e20000000800 */
[----:B------:R-:W-:Y:S06]  /*0200*/  BAR.SYNC.DEFER_BLOCKING 0x0 ;  /* 0x0000000000007b1d */ /* 0x000fec0000010000 */
[----:B------:R-:W-:Y:S05]  /*0210*/  @P1 EXIT ;  /* 0x000000000000194d */ /* 0x000fea0003800000 */
[C---:B0-----:R-:W-:Y:S01]  /*0220*/  VIADD R2, R0.reuse, 0x1f ;  /* 0x0000001f00027836 */ /* 0x041fe20000000000 */
[----:B------:R-:W-:-:S04]  /*0230*/  ISETP.GE.U32.AND P2, PT, R0, 0x21, PT ;  /* 0x000000210000780c */ /* 0x000fc80003f46070 */
[----:B------:R-:W-:-:S04]  /*0240*/  SHF.R.U32.HI R3, RZ, 0x5, R2 ;  /* 0x00000005ff037819 */ /* 0x000fc80000011602 */
[----:B------:R-:W-:-:S13]  /*0250*/  ISETP.GE.U32.AND P1, PT, R4, R3, PT ;  /* 0x000000030400720c */ /* 0x000fda0003f26070 */
[----:B------:R-:W0:Y:S01]  /*0260*/  @!P1 S2R R5, SR_CgaCtaId ;  /* 0x0000000000059919 */ /* 0x000e220000008800 */
[----:B------:R-:W-:-:S04]  /*0270*/  @!P1 MOV R2, 0x400 ;  /* 0x0000040000029802 */ /* 0x000fc80000000f00 */
[----:B0-----:R-:W-:Y:S01]  /*0280*/  @!P1 LEA R7, R5, R2, 0x18 ;  /* 0x0000000205079211 */ /* 0x001fe200078ec0ff */
[----:B------:R-:W-:-:S04]  /*0290*/  IMAD.MOV.U32 R5, RZ, RZ, RZ ;  /* 0x000000ffff057224 */ /* 0x000fc800078e00ff */
[----:B------:R-:W-:-:S05]  /*02a0*/  @!P1 IMAD R4, R4, 0x4, R7 ;  /* 0x0000000404049824 */ /* 0x000fca00078e0207 */
[----:B------:R0:W1:Y:S01]  /*02b0*/  @!P1 LDS R5, [R4] ;  /* 0x0000000004059984 */ /* 0x0000620000000800 */
[----:B------:R-:W-:Y:S05]  /*02c0*/  @!P2 BRA `(.L_x_19) ;  /* 0x000000000018a947 */ /* 0x000fea0003800000 */
.L_x_20:
[----:B------:R-:W-:Y:S02]  /*02d0*/  SHF.R.U32.HI R0, RZ, 0x1, R3 ;  /* 0x00000001ff007819 */ /* 0x000fe40000011603 */
[----:B------:R-:W-:-:S03]  /*02e0*/  ISETP.GT.U32.AND P1, PT, R3, 0x3, PT ;  /* 0x000000030300780c */ /* 0x000fc60003f24070 */
[----:B-1----:R-:W1:Y:S01]  /*02f0*/  SHFL.DOWN PT, R2, R5, R0, 0x1f ;  /* 0x08001f0005027589 */ /* 0x002e6200000e0000 */
[----:B------:R-:W-:Y:S02]  /*0300*/  IMAD.MOV.U32 R3, RZ, RZ, R0 ;  /* 0x000000ffff037224 */ /* 0x000fe400078e0000 */
[----:B-1----:R-:W-:-:S07]  /*0310*/  FADD R5, R2, R5 ;  /* 0x0000000502057221 */ /* 0x002fce0000000000 */
[----:B------:R-:W-:Y:S05]  /*0320*/  @P1 BRA `(.L_x_20) ;  /* 0xfffffffc00e81947 */ /* 0x000fea000383ffff */
.L_x_19:
[----:B------:R-:W-:Y:S05]  /*0330*/  @P0 EXIT ;  /* 0x000000000000094d */ /* 0x000fea0003800000 */
[----:B------:R-:W1:Y:S02]  /*0340*/  LDC.64 R2, c[0x0][0x388] ;  /* 0x0000e200ff027b82 */ /* 0x000e640000000a00 */
[----:B-1----:R-:W-:Y:S01]  /*0350*/  REDG.E.ADD.F32.FTZ.RN.STRONG.GPU desc[UR4][R2.64], R5 ;  /* 0x00000005020079a6 */ /* 0x002fe2000c12f304 */
[----:B------:R-:W-:Y:S05]  /*0360*/  EXIT ;  /* 0x000000000000794d */ /* 0x000fea0003800000 */
.L_x_21:
        /* <DEDUP_REMOVED lines=9> */
.L_x_39:


//--------------------- .text._Z9reduce_v3PfS_i   --------------------------
	.section	.text._Z9reduce_v3PfS_i,"ax",@progbits
	.align	128
        .global         _Z9reduce_v3PfS_i
        .type           _Z9reduce_v3PfS_i,@function
        .size           _Z9reduce_v3PfS_i,(.L_x_40 - _Z9reduce_v3PfS_i)
        .other          _Z9reduce_v3PfS_i,@"STO_CUDA_ENTRY STV_DEFAULT"
_Z9reduce_v3PfS_i:
.text._Z9reduce_v3PfS_i:
[----:B------:R-:W-:Y:S01]  /*0000*/  LDC R1, c[0x0][0x37c] ;  /* 0x0000df00ff017b82 */ /* 0x000fe20000000800 */
[----:B------:R-:W0:Y:S07]  /*0010*/  S2R R4, SR_TID.X ;  /* 0x0000000000047919 */ /* 0x000e2e0000002100 */
[----:B------:R-:W0:Y:S01]  /*0020*/  S2UR UR4, SR_CTAID.X ;  /* 0x00000000000479c3 */ /* 0x000e220000002500 */
[----:B------:R-:W1:Y:S01]  /*0030*/  LDCU UR5, c[0x0][0x390] ;  /* 0x00007200ff0577ac */ /* 0x000e620008000800 */
[----:B------:R-:W-:Y:S01]  /*0040*/  IMAD.MOV.U32 R0, RZ, RZ, RZ ;  /* 0x000000ffff007224 */ /* 0x000fe200078e00ff */
[----:B------:R-:W2:Y:S05]  /*0050*/  LDCU.64 UR6, c[0x0][0x358] ;  /* 0x00006b00ff0677ac */ /* 0x000eaa0008000a00 */
[----:B------:R-:W0:Y:S02]  /*0060*/  LDC R9, c[0x0][0x360] ;  /* 0x0000d800ff097b82 */ /* 0x000e240000000800 */
[----:B0-----:R-:W-:-:S05]  /*0070*/  IMAD R5, R9, UR4, R4 ;  /* 0x0000000409057c24 */ /* 0x001fca000f8e0204 */
[----:B-1----:R-:W-:-:S13]  /*0080*/  ISETP.GE.AND P0, PT, R5, UR5, PT ;  /* 0x0000000505007c0c */ /* 0x002fda000bf06270 */
[----:B------:R-:W0:Y:S02]  /*0090*/  @!P0 LDC.64 R2, c[0x0][0x380] ;  /* 0x0000e000ff028b82 */ /* 0x000e240000000a00 */
[----:B0-----:R-:W-:-:S05]  /*00a0*/  @!P0 IMAD.WIDE R2, R5, 0x4, R2 ;  /* 0x0000000405028825 */ /* 0x001fca00078e0202 */
[----:B--2---:R-:W2:Y:S01]  /*00b0*/  @!P0 LDG.E R0, desc[UR6][R2.64] ;  /* 0x0000000602008981 */ /* 0x004ea2000c1e1900 */
[----:B------:R-:W0:Y:S01]  /*00c0*/  S2UR UR5, SR_CgaCtaId ;  /* 0x00000000000579c3 */ /* 0x000e220000008800 */
[----:B------:R-:W-:Y:S01]  /*00d0*/  UMOV UR4, 0x400 ;  /* 0x0000040000047882 */ /* 0x000fe20000000000 */
[----:B------:R-:W-:Y:S01]  /*00e0*/  ISETP.GE.U32.AND P0, PT, R9, 0x2, PT ;  /* 0x000000020900780c */ /* 0x000fe20003f06070 */
[----:B0-----:R-:W-:-:S06]  /*00f0*/  ULEA UR4, UR5, UR4, 0x18 ;  /* 0x0000000405047291 */ /* 0x001fcc000f8ec0ff */
[----:B------:R-:W-:-:S05]  /*0100*/  LEA R5, R4, UR4, 0x2 ;  /* 0x0000000404057c11 */ /* 0x000fca000f8e10ff */
[----:B--2---:R0:W-:Y:S01]  /*0110*/  STS [R5], R0 ;  /* 0x0000000005007388 */ /* 0x0041e20000000800 */
[----:B------:R-:W-:Y:S06]  /*0120*/  BAR.SYNC.DEFER_BLOCKING 0x0 ;  /* 0x0000000000007b1d */ /* 0x000fec0000010000 */
[----:B------:R-:W-:Y:S05]  /*0130*/  @!P0 BRA `(.L_x_22) ;  /* 0x0000000000488947 */ /* 0x000fea0003800000 */
[----:B0-----:R-:W-:-:S07]  /*0140*/  IMAD.MOV.U32 R0, RZ, RZ, R9 ;  /* 0x000000ffff007224 */ /* 0x001fce00078e0009 */
.L_x_25:
[----:B------:R-:W-:Y:S01]  /*0150*/  SHF.R.U32.HI R11, RZ, 0x1, R0 ;  /* 0x00000001ff0b7819 */ /* 0x000fe20000011600 */
[----:B------:R-:W-:Y:S03]  /*0160*/  BSSY.RECONVERGENT B0, `(.L_x_23) ;  /* 0x000000b000007945 */ /* 0x000fe60003800200 */
[----:B------:R-:W-:-:S13]  /*0170*/  ISETP.GE.U32.AND P0, PT, R4, R11, PT ;  /* 0x0000000b0400720c */ /* 0x000fda0003f06070 */
[----:B0-----:R-:W-:Y:S05]  /*0180*/  @P0 BRA `(.L_x_24) ;  /* 0x0000000000200947 */ /* 0x001fea0003800000 */
[----:B------:R-:W-:Y:S01]  /*0190*/  IMAD.IADD R2, R11, 0x1, R4 ;  /* 0x000000010b027824 */ /* 0x000fe200078e0204 */
[----:B------:R-:W-:Y:S04]  /*01a0*/  LDS R7, [R5] ;  /* 0x0000000005077984 */ /* 0x000fe80000000800 */
[----:B------:R-:W-:Y:S01]  /*01b0*/  ISETP.GE.U32.AND P0, PT, R2, R9, PT ;  /* 0x000000090200720c */ /* 0x000fe20003f06070 */
[----:B------:R-:W-:-:S12]  /*01c0*/  HFMA2 R2, -RZ, RZ, 0, 0 ;  /* 0x00000000ff027431 */ /* 0x000fd800000001ff */
[----:B------:R-:W-:-:S05]  /*01d0*/  @!P0 IMAD R3, R11, 0x4, R5 ;  /* 0x000000040b038824 */ /* 0x000fca00078e0205 */
[----:B------:R-:W0:Y:S02]  /*01e0*/  @!P0 LDS R2, [R3] ;  /* 0x0000000003028984 */ /* 0x000e240000000800 */
[----:B0-----:R-:W-:-:S05]  /*01f0*/  FADD R2, R7, R2 ;  /* 0x0000000207027221 */ /* 0x001fca0000000000 */
[----:B------:R0:W-:Y:S02]  /*0200*/  STS [R5], R2 ;  /* 0x0000000205007388 */ /* 0x0001e40000000800 */
.L_x_24:
[----:B------:R-:W-:Y:S05]  /*0210*/  BSYNC.RECONVERGENT B0 ;  /* 0x0000000000007941 */ /* 0x000fea0003800200 */
.L_x_23:
[----:B------:R-:W-:Y:S01]  /*0220*/  BAR.SYNC.DEFER_BLOCKING 0x0 ;  /* 0x0000000000007b1d */ /* 0x000fe20000010000 */
[----:B------:R-:W-:Y:S02]  /*0230*/  ISETP.GT.U32.AND P0, PT, R0, 0x3, PT ;  /* 0x000000030000780c */ /* 0x000fe40003f04070 */
[----:B------:R-:W-:-:S11]  /*0240*/  MOV R0, R11 ;  /* 0x0000000b00007202 */ /* 0x000fd60000000f00 */
[----:B------:R-:W-:Y:S05]  /*0250*/  @P0 BRA `(.L_x_25) ;  /* 0xfffffffc00bc0947 */ /* 0x000fea000383ffff */
.L_x_22:
[----:B------:R-:W-:-:S13]  /*0260*/  ISETP.NE.AND P0, PT, R4, RZ, PT ;  /* 0x000000ff0400720c */ /* 0x000fda0003f05270 */
[----:B------:R-:W-:Y:S05]  /*0270*/  @P0 EXIT ;  /* 0x000000000000094d */ /* 0x000fea0003800000 */
[----:B------:R-:W1:Y:S01]  /*0280*/  S2UR UR5, SR_CgaCtaId ;  /* 0x00000000000579c3 */ /* 0x000e620000008800 */
[----:B------:R-:W-:-:S07]  /*0290*/  UMOV UR4, 0x400 ;  /* 0x0000040000047882 */ /* 0x000fce0000000000 */
[----:B0-----:R-:W0:Y:S01]  /*02a0*/  LDC.64 R2, c[0x0][0x388] ;  /* 0x0000e200ff027b82 */ /* 0x001e220000000a00 */
[----:B-1----:R-:W-:-:S09]  /*02b0*/  ULEA UR4, UR5, UR4, 0x18 ;  /* 0x0000000405047291 */ /* 0x002fd2000f8ec0ff */
[----:B------:R-:W0:Y:S04]  /*02c0*/  LDS R5, [UR4] ;  /* 0x00000004ff057984 */ /* 0x000e280008000800 */
[----:B0-----:R-:W-:Y:S01]  /*02d0*/  REDG.E.ADD.F32.FTZ.RN.STRONG.GPU desc[UR6][R2.64], R5 ;  /* 0x00000005020079a6 */ /* 0x001fe2000c12f306 */
[----:B------:R-:W-:Y:S05]  /*02e0*/  EXIT ;  /* 0x000000000000794d */ /* 0x000fea0003800000 */
.L_x_26:
        /* <DEDUP_REMOVED lines=9> */
.L_x_40:


//--------------------- .text._Z9reduce_v2PfS_i   --------------------------
	.section	.text._Z9reduce_v2PfS_i,"ax",@progbits
	.align	128
        .global         _Z9reduce_v2PfS_i
        .type           _Z9reduce_v2PfS_i,@function
        .size           _Z9reduce_v2PfS_i,(.L_x_41 - _Z9reduce_v2PfS_i)
        .other          _Z9reduce_v2PfS_i,@"STO_CUDA_ENTRY STV_DEFAULT"
_Z9reduce_v2PfS_i:
.text._Z9reduce_v2PfS_i:
        /* <DEDUP_REMOVED lines=21> */
.L_x_30:
        /* <DEDUP_REMOVED lines=12> */
.L_x_29:
[----:B------:R-:W-:Y:S05]  /*0210*/  BSYNC.RECONVERGENT B0 ;  /* 0x0000000000007941 */ /* 0x000fea0003800200 */
.L_x_28:
[----:B------:R-:W-:Y:S01]  /*0220*/  BAR.SYNC.DEFER_BLOCKING 0x0 ;  /* 0x0000000000007b1d */ /* 0x000fe20000010000 */
[----:B------:R-:W-:Y:S01]  /*0230*/  ISETP.GT.U32.AND P0, PT, R0, 0x3, PT ;  /* 0x000000030000780c */ /* 0x000fe20003f04070 */
[----:B------:R-:W-:-:S12]  /*0240*/  IMAD.MOV.U32 R0, RZ, RZ, R11 ;  /* 0x000000ffff007224 */ /* 0x000fd800078e000b */
[----:B------:R-:W-:Y:S05]  /*0250*/  @P0 BRA `(.L_x_30) ;  /* 0xfffffffc00bc0947 */ /* 0x000fea000383ffff */
.L_x_27:
        /* <DEDUP_REMOVED lines=10> */
.L_x_31:
        /* <DEDUP_REMOVED lines=16> */
.L_x_41:


//--------------------- .text._Z9reduce_v0PfS_i   --------------------------
	.section	.text._Z9reduce_v0PfS_i,"ax",@progbits
	.align	128
        .global         _Z9reduce_v0PfS_i
        .type           _Z9reduce_v0PfS_i,@function
        .size           _Z9reduce_v0PfS_i,(.L_x_42 - _Z9reduce_v0PfS_i)
        .other          _Z9reduce_v0PfS_i,@"STO_CUDA_ENTRY STV_DEFAULT"
_Z9reduce_v0PfS_i:
.text._Z9reduce_v0PfS_i:
[----:B------:R-:W-:Y:S08]  /*0000*/  LDC R1, c[0x0][0x37c] ;  /* 0x0000df00ff017b82 */ /* 0x000ff00000000800 */
[----:B------:R-:W0:Y:S01]  /*0010*/  LDC R0, c[0x0][0x360] ;  /* 0x0000d800ff007b82 */ /* 0x000e220000000800 */
[----:B------:R-:W1:Y:S01]  /*0020*/  S2R R13, SR_CTAID.X ;  /* 0x00000000000d7919 */ /* 0x000e620000002500 */
[----:B------:R-:W2:Y:S01]  /*0030*/  LDCU.64 UR4, c[0x0][0x358] ;  /* 0x00006b00ff0477ac */ /* 0x000ea20008000a00 */
[----:B------:R-:W3:Y:S01]  /*0040*/  S2R R8, SR_TID.X ;  /* 0x0000000000087919 */ /* 0x000ee20000002100 */
[----:B0-----:R-:W-:Y:S01]  /*0050*/  ISETP.GE.U32.AND P0, PT, R0, 0x2, PT ;  /* 0x000000020000780c */ /* 0x001fe20003f06070 */
[----:B-1----:R-:W-:-:S12]  /*0060*/  IMAD R7, R13, R0, RZ ;  /* 0x000000000d077224 */ /* 0x002fd800078e02ff */
[----:B--23--:R-:W-:Y:S05]  /*0070*/  @!P0 BRA `(.L_x_32) ;  /* 0x0000000000608947 */ /* 0x00cfea0003800000 */
[----:B------:R-:W0:Y:S01]  /*0080*/  LDC.64 R2, c[0x0][0x380] ;  /* 0x0000e000ff027b82 */ /* 0x000e220000000a00 */
[----:B------:R-:W1:Y:S01]  /*0090*/  LDCU UR6, c[0x0][0x390] ;  /* 0x00007200ff0677ac */ /* 0x000e620008000800 */
[----:B------:R-:W-:Y:S01]  /*00a0*/  IMAD.IADD R9, R7, 0x1, R8 ;  /* 0x0000000107097824 */ /* 0x000fe200078e0208 */
[----:B------:R-:W2:Y:S04]  /*00b0*/  LDCU UR7, c[0x0][0x390] ;  /* 0x00007200ff0777ac */ /* 0x000ea80008000800 */
[C---:B-1----:R-:W-:Y:S01]  /*00c0*/  ISETP.GE.AND P0, PT, R9.reuse, UR6, PT ;  /* 0x0000000609007c0c */ /* 0x042fe2000bf06270 */
[----:B0-2---:R-:W-:-:S12]  /*00d0*/  IMAD.WIDE R2, R9, 0x4, R2 ;  /* 0x0000000409027825 */ /* 0x005fd800078e0202 */
.L_x_35:
[----:B------:R-:W-:Y:S01]  /*00e0*/  SHF.R.U32.HI R15, RZ, 0x1, R0 ;  /* 0x00000001ff0f7819 */ /* 0x000fe20000011600 */
[----:B------:R-:W-:Y:S03]  /*00f0*/  BSSY.RECONVERGENT B0, `(.L_x_33) ;  /* 0x000000c000007945 */ /* 0x000fe60003800200 */
[----:B------:R-:W-:-:S13]  /*0100*/  ISETP.GE.U32.OR P1, PT, R8, R15, P0 ;  /* 0x0000000f0800720c */ /* 0x000fda0000726470 */
[----:B0-----:R-:W-:Y:S05]  /*0110*/  @P1 BRA `(.L_x_34) ;  /* 0x0000000000241947 */ /* 0x001fea0003800000 */
[----:B------:R-:W-:Y:S01]  /*0120*/  IMAD.IADD R4, R9, 0x1, R15 ;  /* 0x0000000109047824 */ /* 0x000fe200078e020f */
[----:B------:R-:W2:Y:S01]  /*0130*/  LDG.E R11, desc[UR4][R2.64] ;  /* 0x00000004020b7981 */ /* 0x000ea2000c1e1900 */
[----:B------:R-:W-:-:S03]  /*0140*/  IMAD.MOV.U32 R6, RZ, RZ, RZ ;  /* 0x000000ffff067224 */ /* 0x000fc600078e00ff */
[----:B------:R-:W-:-:S13]  /*0150*/  ISETP.GE.AND P1, PT, R4, UR7, PT ;  /* 0x0000000704007c0c */ /* 0x000fda000bf26270 */
[----:B------:R-:W-:-:S04]  /*0160*/  @!P1 LEA R4, P2, R15, R2, 0x2 ;  /* 0x000000020f049211 */ /* 0x000fc800078410ff */
[----:B------:R-:W-:-:S05]  /*0170*/  @!P1 IADD3.X R5, PT, PT, RZ, R3, RZ, P2, !PT ;  /* 0x00000003ff059210 */ /* 0x000fca00017fe4ff */
[----:B------:R-:W2:Y:S02]  /*0180*/  @!P1 LDG.E R6, desc[UR4][R4.64] ;  /* 0x0000000404069981 */ /* 0x000ea4000c1e1900 */
[----:B--2---:R-:W-:-:S05]  /*0190*/  FADD R11, R11, R6 ;  /* 0x000000060b0b7221 */ /* 0x004fca0000000000 */
[----:B------:R0:W-:Y:S02]  /*01a0*/  STG.E desc[UR4][R2.64], R11 ;  /* 0x0000000b02007986 */ /* 0x0001e4000c101904 */
.L_x_34:
[----:B------:R-:W-:Y:S05]  /*01b0*/  BSYNC.RECONVERGENT B0 ;  /* 0x0000000000007941 */ /* 0x000fea0003800200 */
.L_x_33:
[----:B------:R-:W-:Y:S01]  /*01c0*/  BAR.SYNC.DEFER_BLOCKING 0x0 ;  /* 0x0000000000007b1d */ /* 0x000fe20000010000 */
[----:B------:R-:W-:Y:S02]  /*01d0*/  ISETP.GT.U32.AND P1, PT, R0, 0x3, PT ;  /* 0x000000030000780c */ /* 0x000fe40003f24070 */
[----:B------:R-:W-:-:S11]  /*01e0*/  MOV R0, R15 ;  /* 0x0000000f00007202 */ /* 0x000fd60000000f00 */
[----:B------:R-:W-:Y:S05]  /*01f0*/  @P1 BRA `(.L_x_35) ;  /* 0xfffffffc00b81947 */ /* 0x000fea000383ffff */
.L_x_32:
[----:B------:R-:W-:-:S13]  /*0200*/  ISETP.NE.AND P0, PT, R8, RZ, PT ;  /* 0x000000ff0800720c */ /* 0x000fda0003f05270 */
[----:B------:R-:W-:Y:S05]  /*0210*/  @P0 EXIT ;  /* 0x000000000000094d */ /* 0x000fea0003800000 */
[----:B0-----:R-:W0:Y:S08]  /*0220*/  LDC.64 R2, c[0x0][0x380] ;  /* 0x0000e000ff027b82 */ /* 0x001e300000000a00 */
[----:B------:R-:W1:Y:S01]  /*0230*/  LDC.64 R4, c[0x0][0x388] ;  /* 0x0000e200ff047b82 */ /* 0x000e620000000a00 */
[----:B0-----:R-:W-:-:S06]  /*0240*/  IMAD.WIDE R2, R7, 0x4, R2 ;  /* 0x0000000407027825 */ /* 0x001fcc00078e0202 */
[----:B------:R-:W2:Y:S01]  /*0250*/  LDG.E R3, desc[UR4][R2.64] ;  /* 0x0000000402037981 */ /* 0x000ea2000c1e1900 */
[----:B-1----:R-:W-:-:S05]  /*0260*/  IMAD.WIDE.U32 R4, R13, 0x4, R4 ;  /* 0x000000040d047825 */ /* 0x002fca00078e0004 */
[----:B--2---:R-:W-:Y:S01]  /*0270*/  STG.E desc[UR4][R4.64], R3 ;  /* 0x0000000304007986 */ /* 0x004fe2000c101904 */
[----:B------:R-:W-:Y:S05]  /*0280*/  EXIT ;  /* 0x000000000000794d */ /* 0x000fea0003800000 */
.L_x_36:
        /* <DEDUP_REMOVED lines=15> */
.L_x_42:


//--------------------- .nv.shared._Z9reduce_v1ILj128EEvPfS0_i --------------------------
	.section	.nv.shared._Z9reduce_v1ILj128EEvPfS0_i,"aw",@nobits
	.sectionflags	@""
	.align	16
.nv.shared._Z9reduce_v1ILj128EEvPfS0_i:
	.zero		1536


//--------------------- .nv.shared.reserved.0     --------------------------
	.section	.nv.shared.reserved.0,"aw",@nobits
	.weak		__nv_reservedSMEM_offset_0_alias
	.size		__nv_reservedSMEM_offset_0_alias, 0, 64
	.other		__nv_reservedSMEM_offset_0_alias,@"STO_CUDA_RESERVED_SHARED STV_DEFAULT"
__nv_reservedSMEM_offset_0_alias:
	.zero		0
	.zero		64


//--------------------- .nv.shared._Z9reduce_v5PfS_i --------------------------
	.section	.nv.shared._Z9reduce_v5PfS_i,"aw",@nobits
	.sectionflags	@""
	.align	16
.nv.shared._Z9reduce_v5PfS_i:
	.zero		1152


//--------------------- .nv.shared._Z9reduce_v4PfS_i --------------------------
	.section	.nv.shared._Z9reduce_v4PfS_i,"aw",@nobits
	.sectionflags	@""
	.align	16
.nv.shared._Z9reduce_v4PfS_i:
	.zero		1152


//--------------------- .nv.shared._Z9reduce_v3PfS_i --------------------------
	.section	.nv.shared._Z9reduce_v3PfS_i,"aw",@nobits
	.sectionflags	@""
	.align	16
	.zero		1024


//--------------------- .nv.shared._Z9reduce_v2PfS_i --------------------------
	.section	.nv.shared._Z9reduce_v2PfS_i,"aw",@nobits
	.sectionflags	@""
	.align	16
	.zero		1024


//--------------------- .nv.shared._Z9reduce_v0PfS_i --------------------------
	.section	.nv.shared._Z9reduce_v0PfS_i,"aw",@nobits
	.sectionflags	@""
	.align	16
	.zero		1024


//--------------------- .nv.constant0._Z9reduce_v1ILj128EEvPfS0_i --------------------------
	.section	.nv.constant0._Z9reduce_v1ILj128EEvPfS0_i,"a",@progbits
	.sectionflags	@""
	.align	4
.nv.constant0._Z9reduce_v1ILj128EEvPfS0_i:
	.zero		916


//--------------------- .nv.constant0._Z9reduce_v5PfS_i --------------------------
	.section	.nv.constant0._Z9reduce_v5PfS_i,"a",@progbits
	.sectionflags	@""
	.align	4
.nv.constant0._Z9reduce_v5PfS_i:
	.zero		916


//--------------------- .nv.constant0._Z9reduce_v4PfS_i --------------------------
	.section	.nv.constant0._Z9reduce_v4PfS_i,"a",@progbits
	.sectionflags	@""
	.align	4
.nv.constant0._Z9reduce_v4PfS_i:
	.zero		916


//--------------------- .nv.constant0._Z9reduce_v3PfS_i --------------------------
	.section	.nv.constant0._Z9reduce_v3PfS_i,"a",@progbits
	.sectionflags	@""
	.align	4
.nv.constant0._Z9reduce_v3PfS_i:
	.zero		916


//--------------------- .nv.constant0._Z9reduce_v2PfS_i --------------------------
	.section	.nv.constant0._Z9reduce_v2PfS_i,"a",@progbits
	.sectionflags	@""
	.align	4
.nv.constant0._Z9reduce_v2PfS_i:
	.zero		916


//--------------------- .nv.constant0._Z9reduce_v0PfS_i --------------------------
	.section	.nv.constant0._Z9reduce_v0PfS_i,"a",@progbits
	.sectionflags	@""
	.align	4
.nv.constant0._Z9reduce_v0PfS_i:
	.zero		916


//--------------------- SYMBOLS --------------------------

	.type		.nv.reservedSmem.offset0,@object
	.size		.nv.reservedSmem.offset0,0x4
	.type		.nv.reservedSmem.cap,@object
	.size		.nv.reservedSmem.cap,0x4
